	.target	sm_90a

	.elftype	@"ET_EXEC"


//--------------------- .note.nv.tkinfo           --------------------------
	.section	.note.nv.tkinfo,"",@"SHT_NOTE"
	.sectionflags	@"SHF_NOTE_NV_TKINFO"
	.tkinfo
        /*0018*/ 	.word	0x00000002
        /*0030*/ 	.string	""
        /*0030*/ 	.string	"ptxas"
        /*0030*/ 	.string	"Cuda compilation tools, release 13.0, V13.0.88"
        /*0030*/ 	.string	"Build cuda_13.0.r13.0/compiler.36424714_0"
        /*0030*/ 	.string	"-v  -suppress-debug-info  -lineinfo  -arch sm_90a "



//--------------------- .note.nv.cuinfo           --------------------------
	.section	.note.nv.cuinfo,"",@"SHT_NOTE"
	.sectionflags	@"SHF_NOTE_NV_CUINFO"
        /*0018*/ 	.short	0x0002
        /*001a*/ 	.short	0x005a
        /*001c*/ 	.short	0x0082
	.zero		2


//--------------------- .nv.info                  --------------------------
	.section	.nv.info,"",@"SHT_CUDA_INFO"
	.align	4


	//----- nvinfo : EIATTR_REGCOUNT
	.align		4
        /*0000*/ 	.byte	0x04, 0x2f
        /*0002*/ 	.short	(.L_1 - .L_0)
	.align		4
.L_0:
        /*0004*/ 	.word	index@(gluon_wgmma)
        /*0008*/ 	.word	0x0000003a


	//----- nvinfo : EIATTR_FRAME_SIZE
	.align		4
.L_1:
        /*000c*/ 	.byte	0x04, 0x11
        /*000e*/ 	.short	(.L_3 - .L_2)
	.align		4
.L_2:
        /*0010*/ 	.word	index@(gluon_wgmma)
        /*0014*/ 	.word	0x00000000


	//----- nvinfo : EIATTR_MIN_STACK_SIZE
	.align		4
.L_3:
        /*0018*/ 	.byte	0x04, 0x12
        /*001a*/ 	.short	(.L_5 - .L_4)
	.align		4
.L_4:
        /*001c*/ 	.word	index@(gluon_wgmma)
        /*0020*/ 	.word	0x00000000
.L_5:


//--------------------- .nv.compat                --------------------------
	.section	.nv.compat,"",@"SHT_CUDA_COMPAT_INFO"
	.align	4
        /*0000*/ 	.byte	0x02, 0x09, 0x01, 0x00, 0x02, 0x02, 0x04, 0x00, 0x02, 0x05, 0x05, 0x00, 0x03, 0x07, 0x01, 0x01
        /*0010*/ 	.byte	0x02, 0x03, 0x03, 0x00, 0x02, 0x06, 0x01, 0x00, 0x04, 0x0b, 0x08, 0x00, 0x00, 0x00, 0x00, 0x00
        /*0020*/ 	.byte	0x00, 0x00, 0x00, 0x00


//--------------------- .nv.info.gluon_wgmma      --------------------------
	.section	.nv.info.gluon_wgmma,"",@"SHT_CUDA_INFO"
	.sectionflags	@""
	.align	4


	//----- nvinfo : EIATTR_CUDA_API_VERSION
	.align		4
        /*0000*/ 	.byte	0x04, 0x37
        /*0002*/ 	.short	(.L_7 - .L_6)
.L_6:
        /*0004*/ 	.word	0x00000082


	//----- nvinfo : EIATTR_KPARAM_INFO
	.align		4
.L_7:
        /*0008*/ 	.byte	0x04, 0x17
        /*000a*/ 	.short	(.L_9 - .L_8)
.L_8:
        /*000c*/ 	.word	0x00000000
        /*0010*/ 	.short	0x000a
        /*0012*/ 	.short	0x0048
        /*0014*/ 	.byte	0x00, 0xf4, 0x21, 0x00


	//----- nvinfo : EIATTR_KPARAM_INFO
	.align		4
.L_9:
        /*0018*/ 	.byte	0x04, 0x17
        /*001a*/ 	.short	(.L_11 - .L_10)
.L_10:
        /*001c*/ 	.word	0x00000000
        /*0020*/ 	.short	0x0009
        /*0022*/ 	.short	0x0040
        /*0024*/ 	.byte	0x00, 0xf4, 0x21, 0x00


	//----- nvinfo : EIATTR_KPARAM_INFO
	.align		4
.L_11:
        /*0028*/ 	.byte	0x04, 0x17
        /*002a*/ 	.short	(.L_13 - .L_12)
.L_12:
        /*002c*/ 	.word	0x00000000
        /*0030*/ 	.short	0x0008
        /*0032*/ 	.short	0x0038
        /*0034*/ 	.byte	0x00, 0xf0, 0x21, 0x00


	//----- nvinfo : EIATTR_KPARAM_INFO
	.align		4
.L_13:
        /*0038*/ 	.byte	0x04, 0x17
        /*003a*/ 	.short	(.L_15 - .L_14)
.L_14:
        /*003c*/ 	.word	0x00000000
        /*0040*/ 	.short	0x0007
        /*0042*/ 	.short	0x0030
        /*0044*/ 	.byte	0x00, 0xf0, 0x21, 0x00


	//----- nvinfo : EIATTR_KPARAM_INFO
	.align		4
.L_15:
        /*0048*/ 	.byte	0x04, 0x17
        /*004a*/ 	.short	(.L_17 - .L_16)
.L_16:
        /*004c*/ 	.word	0x00000000
        /*0050*/ 	.short	0x0006
        /*0052*/ 	.short	0x0028
        /*0054*/ 	.byte	0x00, 0xf0, 0x21, 0x00


	//----- nvinfo : EIATTR_KPARAM_INFO
	.align		4
.L_17:
        /*0058*/ 	.byte	0x04, 0x17
        /*005a*/ 	.short	(.L_19 - .L_18)
.L_18:
        /*005c*/ 	.word	0x00000000
        /*0060*/ 	.short	0x0005
        /*0062*/ 	.short	0x0020
        /*0064*/ 	.byte	0x00, 0xf0, 0x11, 0x00


	//----- nvinfo : EIATTR_KPARAM_INFO
	.align		4
.L_19:
        /*0068*/ 	.byte	0x04, 0x17
        /*006a*/ 	.short	(.L_21 - .L_20)
.L_20:
        /*006c*/ 	.word	0x00000000
        /*0070*/ 	.short	0x0004
        /*0072*/ 	.short	0x001c
        /*0074*/ 	.byte	0x00, 0xf0, 0x11, 0x00


	//----- nvinfo : EIATTR_KPARAM_INFO
	.align		4
.L_21:
        /*0078*/ 	.byte	0x04, 0x17
        /*007a*/ 	.short	(.L_23 - .L_22)
.L_22:
        /*007c*/ 	.word	0x00000000
        /*0080*/ 	.short	0x0003
        /*0082*/ 	.short	0x0018
        /*0084*/ 	.byte	0x00, 0xf0, 0x11, 0x00


	//----- nvinfo : EIATTR_KPARAM_INFO
	.align		4
.L_23:
        /*0088*/ 	.byte	0x04, 0x17
        /*008a*/ 	.short	(.L_25 - .L_24)
.L_24:
        /*008c*/ 	.word	0x00000000
        /*0090*/ 	.short	0x0002
        /*0092*/ 	.short	0x0010
        /*0094*/ 	.byte	0x00, 0xf4, 0x21, 0x00


	//----- nvinfo : EIATTR_KPARAM_INFO
	.align		4
.L_25:
        /*0098*/ 	.byte	0x04, 0x17
        /*009a*/ 	.short	(.L_27 - .L_26)
.L_26:
        /*009c*/ 	.word	0x00000000
        /*00a0*/ 	.short	0x0001
        /*00a2*/ 	.short	0x0008
        /*00a4*/ 	.byte	0x00, 0xf4, 0x21, 0x00


	//----- nvinfo : EIATTR_KPARAM_INFO
	.align		4
.L_27:
        /*00a8*/ 	.byte	0x04, 0x17
        /*00aa*/ 	.short	(.L_29 - .L_28)
.L_28:
        /*00ac*/ 	.word	0x00000000
        /*00b0*/ 	.short	0x0000
        /*00b2*/ 	.short	0x0000
        /*00b4*/ 	.byte	0x00, 0xf4, 0x21, 0x00


	//----- nvinfo : EIATTR_SPARSE_MMA_MASK
	.align		4
.L_29:
        /*00b8*/ 	.byte	0x03, 0x50
        /*00ba*/ 	.short	0x0000


	//----- nvinfo : EIATTR_MAXREG_COUNT
	.align		4
        /*00bc*/ 	.byte	0x03, 0x1b
        /*00be*/ 	.short	0x00ff


	//----- nvinfo : EIATTR_NUM_BARRIERS
	.align		4
        /*00c0*/ 	.byte	0x02, 0x4c
        /*00c2*/ 	.byte	0x01
	.zero		1


	//----- nvinfo : EIATTR_MERCURY_ISA_VERSION
	.align		4
        /*00c4*/ 	.byte	0x03, 0x5f
        /*00c6*/ 	.short	0x0101


	//----- nvinfo : EIATTR_INT_WARP_WIDE_INSTR_OFFSETS
	.align		4
        /*00c8*/ 	.byte	0x04, 0x31
        /*00ca*/ 	.short	(.L_31 - .L_30)


	//   ....[0]....
.L_30:
        /*00cc*/ 	.word	0x00001320


	//   ....[1]....
        /*00d0*/ 	.word	0x00001340


	//   ....[2]....
        /*00d4*/ 	.word	0x000013f0


	//   ....[3]....
        /*00d8*/ 	.word	0x000016d0


	//   ....[4]....
        /*00dc*/ 	.word	0x000016e0


	//   ....[5]....
        /*00e0*/ 	.word	0x00001780


	//   ....[6]....
        /*00e4*/ 	.word	0x00001790


	//   ....[7]....
        /*00e8*/ 	.word	0x00001e10


	//   ....[8]....
        /*00ec*/ 	.word	0x00001e20


	//----- nvinfo : EIATTR_COOP_GROUP_MASK_REGIDS
	.align		4
.L_31:
        /*00f0*/ 	.byte	0x04, 0x29
        /*00f2*/ 	.short	(.L_33 - .L_32)


	//   ....[0]....
.L_32:
        /*00f4*/ 	.word	0xffffffff


	//   ....[1]....
        /*00f8*/ 	.word	0xffffffff


	//   ....[2]....
        /*00fc*/ 	.word	0xffffffff


	//----- nvinfo : EIATTR_COOP_GROUP_INSTR_OFFSETS
	.align		4
.L_33:
        /*0100*/ 	.byte	0x04, 0x28
        /*0102*/ 	.short	(.L_35 - .L_34)


	//   ....[0]....
.L_34:
        /*0104*/ 	.word	0x00000150


	//   ....[1]....
        /*0108*/ 	.word	0x00000700


	//   ....[2]....
        /*010c*/ 	.word	0x00000cf0


	//----- nvinfo : EIATTR_MBARRIER_INSTR_OFFSETS
	.align		4
.L_35:
        /*0110*/ 	.byte	0x04, 0x39
        /*0112*/ 	.short	(.L_37 - .L_36)


	//   ....[0]....
.L_36:
        /*0114*/ 	.word	0x00001490
        /*0118*/ 	.word	0x000000ff
        /*011c*/ 	.word	0x00018000
        /*0120*/ 	.short	0x0100
        /*0122*/ 	.byte	0x10
	.zero		1


	//   ....[1]....
        /*0124*/ 	.word	0x000014d0
        /*0128*/ 	.word	0x000000ff
        /*012c*/ 	.word	0x00018008
        /*0130*/ 	.short	0x0100
        /*0132*/ 	.byte	0x10
	.zero		1


	//   ....[2]....
        /*0134*/ 	.word	0x00001840
        /*0138*/ 	.word	0x000000ff
        /*013c*/ 	.word	0x00018000
        /*0140*/ 	.short	0x010a
        /*0142*/ 	.byte	0x1e
	.zero		1


	//   ....[3]....
        /*0144*/ 	.word	0x00001c80
        /*0148*/ 	.word	0x000000ff
        /*014c*/ 	.word	0x00018000
        /*0150*/ 	.short	0x0108
        /*0152*/ 	.byte	0x10
	.zero		1


	//   ....[4]....
        /*0154*/ 	.word	0x00001da0
        /*0158*/ 	.word	0x000000ff
        /*015c*/ 	.word	0x00018008
        /*0160*/ 	.short	0x0108
        /*0162*/ 	.byte	0x10
	.zero		1


	//   ....[5]....
        /*0164*/ 	.word	0x00001ed0
        /*0168*/ 	.word	0x000000ff
        /*016c*/ 	.word	0x00018000
        /*0170*/ 	.short	0x010a
        /*0172*/ 	.byte	0x1e
	.zero		1


	//----- nvinfo : EIATTR_NUM_MBARRIERS
	.align		4
.L_37:
        /*0174*/ 	.byte	0x03, 0x38
        /*0176*/ 	.short	0x0002


	//----- nvinfo : EIATTR_EXIT_INSTR_OFFSETS
	.align		4
        /*0178*/ 	.byte	0x04, 0x1c
        /*017a*/ 	.short	(.L_39 - .L_38)


	//   ....[0]....
.L_38:
        /*017c*/ 	.word	0x00001ec0


	//----- nvinfo : EIATTR_REQNTID
	.align		4
.L_39:
        /*0180*/ 	.byte	0x04, 0x10
        /*0182*/ 	.short	(.L_41 - .L_40)
.L_40:
        /*0184*/ 	.word	0x00000100
        /*0188*/ 	.word	0x00000001
        /*018c*/ 	.word	0x00000001


	//----- nvinfo : EIATTR_CRS_STACK_SIZE
	.align		4
.L_41:
        /*0190*/ 	.byte	0x04, 0x1e
        /*0192*/ 	.short	(.L_43 - .L_42)
.L_42:
        /*0194*/ 	.word	0x00000000


	//----- nvinfo : EIATTR_CBANK_PARAM_SIZE
	.align		4
.L_43:
        /*0198*/ 	.byte	0x03, 0x19
        /*019a*/ 	.short	0x0050


	//----- nvinfo : EIATTR_PARAM_CBANK
	.align		4
        /*019c*/ 	.byte	0x04, 0x0a
        /*019e*/ 	.short	(.L_45 - .L_44)
	.align		4
.L_44:
        /*01a0*/ 	.word	index@(.nv.constant0.gluon_wgmma)
        /*01a4*/ 	.short	0x0210
        /*01a6*/ 	.short	0x0050


	//----- nvinfo : EIATTR_SW_WAR
	.align		4
.L_45:
        /*01a8*/ 	.byte	0x04, 0x36
        /*01aa*/ 	.short	(.L_47 - .L_46)
.L_46:
        /*01ac*/ 	.word	0x00000008
.L_47:


//--------------------- .nv.callgraph             --------------------------
	.section	.nv.callgraph,"",@"SHT_CUDA_CALLGRAPH"
	.align	4
	.sectionentsize	8
	.align		4
        /*0000*/ 	.word	0x00000000
	.align		4
        /*0004*/ 	.word	0xffffffff
	.align		4
        /*0008*/ 	.word	0x00000000
	.align		4
        /*000c*/ 	.word	0xfffffffe
	.align		4
        /*0010*/ 	.word	0x00000000
	.align		4
        /*0014*/ 	.word	0xfffffffd
	.align		4
        /*0018*/ 	.word	0x00000000
	.align		4
        /*001c*/ 	.word	0xfffffffc


//--------------------- .text.gluon_wgmma         --------------------------
	.section	.text.gluon_wgmma,"ax",@progbits
	.align	128
        .global         gluon_wgmma
        .type           gluon_wgmma,@function
        .size           gluon_wgmma,(.L_x_52 - gluon_wgmma)
        .other          gluon_wgmma,@"STO_CUDA_ENTRY STV_DEFAULT"
gluon_wgmma:
.text.gluon_wgmma:
[----:B------:R-:W-:Y:S01]  /*0000*/  LDC R1, c[0x0][0x28] ;  /* 0x00000a00ff017b82 */ /* 0x000fe20000000800 */
[----:B------:R-:W1:Y:S07]  /*0010*/  S2R R0, SR_TID.X ;  /* 0x0000000000007919 */ /* 0x000e6e0000002100 */
[----:B------:R-:W2:Y:S01]  /*0020*/  S2UR UR4, SR_CgaCtaId ;  /* 0x00000000000479c3 */ /* 0x000ea20000008800 */
[----:B------:R-:W-:Y:S01]  /*0030*/  UMOV UR16, 0x400 ;  /* 0x0000040000107882 */ /* 0x000fe20000000000 */
[----:B------:R-:W-:Y:S01]  /*0040*/  ULDC UR6, c[0x0][0xc] ;  /* 0x0000030000067ab9 */ /* 0x000fe20000000800 */
[----:B------:R-:W-:Y:S01]  /*0050*/  ULDC.64 UR22, c[0x0][0x250] ;  /* 0x0000940000167ab9 */ /* 0x000fe20000000a00 */
[----:B------:R-:W-:Y:S04]  /*0060*/  BSSY B0, `(.L_x_0) ;  /* 0x000001f000007945 */ /* 0x000fe80003800000 */
[----:B------:R-:W3:Y:S08]  /*0070*/  LDC R2, c[0x0][0x228] ;  /* 0x00008a00ff027b82 */ /* 0x000ef00000000800 */
[----:B------:R-:W4:Y:S08]  /*0080*/  LDC R8, c[0x0][0x230] ;  /* 0x00008c00ff087b82 */ /* 0x000f300000000800 */
[----:B------:R-:W-:Y:S01]  /*0090*/  S2UR UR32, SR_CTAID.Y ;  /* 0x00000000002079c3 */ /* 0x000fe20000002600 */
[----:B--2---:R-:W-:-:S03]  /*00a0*/  ULEA UR16, UR4, UR16, 0x18 ;  /* 0x0000001004107291 */ /* 0x004fc6000f8ec03f */
[----:B------:R-:W-:Y:S01]  /*00b0*/  ULDC UR4, c[0x0][0x10] ;  /* 0x0000040000047ab9 */ /* 0x000fe20000000800 */
[----:B-1----:R-:W-:-:S03]  /*00c0*/  LOP3.LUT R6, R0, 0xff, RZ, 0xc0, !PT ;  /* 0x000000ff00067812 */ /* 0x002fc600078ec0ff */
[----:B------:R-:W1:Y:S01]  /*00d0*/  S2UR UR5, SR_CTAID.Z ;  /* 0x00000000000579c3 */ /* 0x000e620000002700 */
[----:B---3--:R-:W-:Y:S01]  /*00e0*/  VIADD R2, R2, 0xffffffff ;  /* 0xffffffff02027836 */ /* 0x008fe20000000000 */
[C---:B------:R-:W-:Y:S02]  /*00f0*/  ISETP.GE.U32.AND P0, PT, R6.reuse, 0x20, PT ;  /* 0x000000200600780c */ /* 0x040fe40003f06070 */
[C---:B------:R-:W-:Y:S02]  /*0100*/  ISETP.NE.U32.AND P2, PT, R6.reuse, RZ, PT ;  /* 0x000000ff0600720c */ /* 0x040fe40003f45070 */
[----:B------:R-:W-:Y:S02]  /*0110*/  LEA R11, R6, UR16, 0x2 ;  /* 0x00000010060b7c11 */ /* 0x000fe4000f8e10ff */
[----:B------:R-:W2:Y:S01]  /*0120*/  S2UR UR33, SR_CTAID.X ;  /* 0x00000000002179c3 */ /* 0x000ea20000002500 */
[----:B----4-:R-:W-:-:S06]  /*0130*/  VIADD R9, R8, 0xffffffff ;  /* 0xffffffff08097836 */ /* 0x010fcc0000000000 */
[----:B------:R3:W-:Y:S01]  /*0140*/  @!P0 STS [R11], RZ ;  /* 0x000000ff0b008388 */ /* 0x0007e20000000800 */
[----:B------:R-:W-:-:S03]  /*0150*/  NOP ;  /* 0x0000000000007918 */ /* 0x000fc60000000000 */
[----:B------:R3:W-:Y:S01]  /*0160*/  @!P2 STS [UR16+0x24], R2 ;  /* 0x00002402ff00a988 */ /* 0x0007e20008000810 */
[----:B-1----:R-:W-:-:S03]  /*0170*/  UIMAD UR4, UR5, UR4, UR32 ;  /* 0x00000004050472a4 */ /* 0x002fc6000f8e0220 */
[----:B------:R3:W-:Y:S01]  /*0180*/  @!P2 STS [UR16+0x20], R9 ;  /* 0x00002009ff00a988 */ /* 0x0007e20008000810 */
[----:B--2---:R-:W-:-:S04]  /*0190*/  UIMAD UR4, UR4, UR6, UR33 ;  /* 0x00000006040472a4 */ /* 0x004fc8000f8e0221 */
[----:B------:R-:W-:-:S03]  /*01a0*/  UIMAD UR5, UR4, 0x180, URZ ;  /* 0x00000180040578a4 */ /* 0x000fc6000f8e023f */
[----:B------:R-:W-:Y:S01]  /*01b0*/  UMOV UR4, URZ ;  /* 0x0000003f00047c82 */ /* 0x000fe20008000000 */
[----:B------:R-:W-:-:S04]  /*01c0*/  UIADD3 UR18, UP0, UR5, UR22, URZ ;  /* 0x0000001605127290 */ /* 0x000fc8000ff1e03f */
[----:B------:R-:W-:Y:S01]  /*01d0*/  ULEA.HI.X.SX32 UR19, UR5, UR23, 0x1, UP0 ;  /* 0x0000001705137291 */ /* 0x000fe200080f0e3f */
[----:B---3--:R-:W-:Y:S11]  /*01e0*/  @P2 BRA `(.L_x_1) ;  /* 0x0000000000182947 */ /* 0x008ff60003800000 */
[----:B------:R-:W1:Y:S01]  /*01f0*/  LDS R3, [UR16+0x8] ;  /* 0x00000810ff037984 */ /* 0x000e620008000800 */
[----:B------:R-:W2:Y:S01]  /*0200*/  LDC.64 R12, c[0x0][0x210] ;  /* 0x00008400ff0c7b82 */ /* 0x000ea20000000a00 */
[----:B------:R-:W-:Y:S02]  /*0210*/  IMAD.MOV.U32 R4, RZ, RZ, 0x70 ;  /* 0x00000070ff047424 */ /* 0x000fe400078e00ff */
[----:B--2---:R2:W-:Y:S03]  /*0220*/  STS.64 [UR16], R12 ;  /* 0x0000000cff007988 */ /* 0x0045e60008000a10 */
[----:B-1----:R-:W-:-:S05]  /*0230*/  LOP3.LUT R3, R3, 0x10, R4, 0xd8, !PT ;  /* 0x0000001003037812 */ /* 0x002fca00078ed804 */
[----:B------:R2:W-:Y:S02]  /*0240*/  STS [UR16+0x8], R3 ;  /* 0x00000803ff007988 */ /* 0x0005e40008000810 */
.L_x_1:
[----:B------:R-:W-:Y:S05]  /*0250*/  BSYNC B0 ;  /* 0x0000000000007941 */ /* 0x000fea0003800000 */
.L_x_0:
[----:B------:R-:W-:Y:S04]  /*0260*/  BSSY B0, `(.L_x_2) ;  /* 0x000000a000007945 */ /* 0x000fe80003800000 */
[----:B------:R-:W-:Y:S05]  /*0270*/  @P2 BRA `(.L_x_3) ;  /* 0x0000000000202947 */ /* 0x000fea0003800000 */
[----:B--2---:R-:W1:Y:S01]  /*0280*/  LDS R3, [UR16+0x34] ;  /* 0x00003410ff037984 */ /* 0x004e620008000800 */
[----:B------:R-:W-:Y:S02]  /*0290*/  IMAD.MOV.U32 R4, RZ, RZ, 0x3f000000 ;  /* 0x3f000000ff047424 */ /* 0x000fe400078e00ff */
[----:B------:R-:W-:Y:S01]  /*02a0*/  @!P2 IMAD.MOV.U32 R5, RZ, RZ, 0x3f ;  /* 0x0000003fff05a424 */ /* 0x000fe200078e00ff */
[----:B------:R-:W2:Y:S02]  /*02b0*/  @!P2 LDS R10, [UR16+0x38] ;  /* 0x00003810ff0aa984 */ /* 0x000ea40008000800 */
[----:B-1----:R-:W-:Y:S02]  /*02c0*/  LOP3.LUT R3, R3, 0xff000000, R4, 0xb8, !PT ;  /* 0xff00000003037812 */ /* 0x002fe400078eb804 */
[----:B--2---:R-:W-:-:S03]  /*02d0*/  @!P2 LOP3.LUT R4, R10, 0xff, R5, 0xb8, !PT ;  /* 0x000000ff0a04a812 */ /* 0x004fc600078eb805 */
[----:B------:R1:W-:Y:S04]  /*02e0*/  STS [UR16+0x34], R3 ;  /* 0x00003403ff007988 */ /* 0x0003e80008000810 */
[----:B------:R1:W-:Y:S02]  /*02f0*/  @!P2 STS [UR16+0x38], R4 ;  /* 0x00003804ff00a988 */ /* 0x0003e40008000810 */
.L_x_3:
[----:B------:R-:W-:Y:S05]  /*0300*/  BSYNC B0 ;  /* 0x0000000000007941 */ /* 0x000fea0003800000 */
.L_x_2:
[----:B------:R-:W-:Y:S04]  /*0310*/  BSSY B0, `(.L_x_4) ;  /* 0x000000e000007945 */ /* 0x000fe80003800000 */
[----:B------:R-:W-:Y:S05]  /*0320*/  @P2 BRA `(.L_x_5) ;  /* 0x0000000000302947 */ /* 0x000fea0003800000 */
[----:B-1----:R-:W1:Y:S01]  /*0330*/  LDS R4, [UR16+0x34] ;  /* 0x00003410ff047984 */ /* 0x002e620008000800 */
[----:B--2---:R-:W2:Y:S03]  /*0340*/  LDC.64 R12, c[0x0][0x238] ;  /* 0x00008e00ff0c7b82 */ /* 0x004ea60000000a00 */
[----:B------:R-:W3:Y:S01]  /*0350*/  LDS R3, [UR16+0x1c] ;  /* 0x00001c10ff037984 */ /* 0x000ee20008000800 */
[C---:B--2---:R-:W-:Y:S01]  /*0360*/  SHF.L.U64.HI R10, R12.reuse, 0x1, R13 ;  /* 0x000000010c0a7819 */ /* 0x044fe2000001020d */
[----:B------:R-:W-:-:S03]  /*0370*/  IMAD.SHL.U32 R5, R12, 0x2, RZ ;  /* 0x000000020c057824 */ /* 0x000fc600078e00ff */
[--C-:B------:R-:W-:Y:S02]  /*0380*/  SHF.R.U32.HI R12, RZ, 0x4, R10.reuse ;  /* 0x00000004ff0c7819 */ /* 0x100fe4000001160a */
[----:B------:R-:W-:-:S05]  /*0390*/  SHF.R.U64 R5, R5, 0x4, R10 ;  /* 0x0000000405057819 */ /* 0x000fca000000120a */
[----:B------:R4:W-:Y:S01]  /*03a0*/  STS [UR16+0xc], R5 ;  /* 0x00000c05ff007988 */ /* 0x0009e20008000810 */
[----:B-1----:R-:W-:Y:S02]  /*03b0*/  LOP3.LUT R4, R4, 0x7, RZ, 0xb8, !PT ;  /* 0x0000000704047812 */ /* 0x002fe400078eb8ff */
[----:B---3--:R-:W-:-:S03]  /*03c0*/  LOP3.LUT R3, R3, 0xf, R12, 0xb8, !PT ;  /* 0x0000000f03037812 */ /* 0x008fc600078eb80c */
[----:B------:R4:W-:Y:S04]  /*03d0*/  STS [UR16+0x34], R4 ;  /* 0x00003404ff007988 */ /* 0x0009e80008000810 */
[----:B------:R4:W-:Y:S02]  /*03e0*/  STS [UR16+0x1c], R3 ;  /* 0x00001c03ff007988 */ /* 0x0009e40008000810 */
.L_x_5:
[----:B------:R-:W-:Y:S05]  /*03f0*/  BSYNC B0 ;  /* 0x0000000000007941 */ /* 0x000fea0003800000 */
.L_x_4:
[----:B------:R-:W-:Y:S04]  /*0400*/  BSSY B1, `(.L_x_6) ;  /* 0x000001a000017945 */ /* 0x000fe80003800000 */
[----:B------:R-:W-:Y:S04]  /*0410*/  BSSY B0, `(.L_x_7) ;  /* 0x0000015000007945 */ /* 0x000fe80003800000 */
[----:B------:R-:W-:Y:S05]  /*0420*/  @P2 BRA `(.L_x_8) ;  /* 0x0000000000202947 */ /* 0x000fea0003800000 */
[----:B-12-4-:R-:W1:Y:S02]  /*0430*/  LDS R3, [UR16+0x34] ;  /* 0x00003410ff037984 */ /* 0x016e640008000800 */
[----:B-1----:R-:W-:-:S05]  /*0440*/  LOP3.LUT R3, R3, 0x38, RZ, 0xb8, !PT ;  /* 0x0000003803037812 */ /* 0x002fca00078eb8ff */
[----:B------:R1:W-:Y:S01]  /*0450*/  STS [UR16+0x34], R3 ;  /* 0x00003403ff007988 */ /* 0x0003e20008000810 */
[----:B------:R-:W-:Y:S05]  /*0460*/  @P2 BRA `(.L_x_9) ;  /* 0x0000000000202947 */ /* 0x000fea0003800000 */
[----:B-1----:R-:W1:Y:S01]  /*0470*/  LDS R3, [UR16+0x8] ;  /* 0x00000810ff037984 */ /* 0x002e620008000800 */
[----:B------:R-:W-:-:S05]  /*0480*/  IMAD.MOV.U32 R4, RZ, RZ, 0x780 ;  /* 0x00000780ff047424 */ /* 0x000fca00078e00ff */
[----:B-1----:R-:W-:-:S05]  /*0490*/  LOP3.LUT R3, R3, 0x300, R4, 0xd8, !PT ;  /* 0x0000030003037812 */ /* 0x002fca00078ed804 */
[----:B------:R3:W-:Y:S02]  /*04a0*/  STS [UR16+0x8], R3 ;  /* 0x00000803ff007988 */ /* 0x0007e40008000810 */
.L_x_8:
[----:B------:R-:W-:Y:S05]  /*04b0*/  @P2 BRA `(.L_x_10) ;  /* 0x0000000000282947 */ /* 0x000fea0003800000 */
[----:B-1234-:R-:W1:Y:S02]  /*04c0*/  LDS R3, [UR16+0x8] ;  /* 0x00000810ff037984 */ /* 0x01ee640008000800 */
[----:B-1----:R-:W-:-:S05]  /*04d0*/  LOP3.LUT R3, R3, 0x1800, RZ, 0xb8, !PT ;  /* 0x0000180003037812 */ /* 0x002fca00078eb8ff */
[----:B------:R2:W-:Y:S02]  /*04e0*/  STS [UR16+0x8], R3 ;  /* 0x00000803ff007988 */ /* 0x0005e40008000810 */
.L_x_9:
[----:B------:R-:W-:Y:S05]  /*04f0*/  @P2 BREAK B0 ;  /* 0x0000000000002942 */ /* 0x000fea0003800000 */
[----:B------:R-:W-:Y:S05]  /*0500*/  @P2 BRA `(.L_x_11) ;  /* 0x0000000000242947 */ /* 0x000fea0003800000 */
[----:B------:R-:W3:Y:S01]  /*0510*/  LDS R4, [UR16+0x8] ;  /* 0x00000810ff047984 */ /* 0x000ee20008000800 */
[----:B-12---:R-:W-:-:S05]  /*0520*/  IMAD.MOV.U32 R3, RZ, RZ, 0x6000 ;  /* 0x00006000ff037424 */ /* 0x006fca00078e00ff */
[----:B---3--:R-:W-:-:S04]  /*0530*/  LOP3.LUT R3, R4, 0x6000, R3, 0xd8, !PT ;  /* 0x0000600004037812 */ /* 0x008fc800078ed803 */
[----:B------:R-:W-:-:S05]  /*0540*/  LOP3.LUT R3, R3, 0x400000, RZ, 0xb8, !PT ;  /* 0x0040000003037812 */ /* 0x000fca00078eb8ff */
[----:B------:R5:W-:Y:S02]  /*0550*/  STS [UR16+0x8], R3 ;  /* 0x00000803ff007988 */ /* 0x000be40008000810 */
.L_x_10:
[----:B------:R-:W-:Y:S05]  /*0560*/  BSYNC B0 ;  /* 0x0000000000007941 */ /* 0x000fea0003800000 */
.L_x_7:
[----:B-12345:R-:W1:Y:S02]  /*0570*/  @!P2 LDS R3, [UR16+0x8] ;  /* 0x00000810ff03a984 */ /* 0x03ee640008000800 */
[----:B-1----:R-:W-:-:S05]  /*0580*/  @!P2 LOP3.LUT R3, R3, 0x8000, RZ, 0xb8, !PT ;  /* 0x000080000303a812 */ /* 0x002fca00078eb8ff */
[----:B------:R3:W-:Y:S02]  /*0590*/  @!P2 STS [UR16+0x8], R3 ;  /* 0x00000803ff00a988 */ /* 0x0007e40008000810 */
.L_x_11:
[----:B------:R-:W-:Y:S05]  /*05a0*/  BSYNC B1 ;  /* 0x0000000000017941 */ /* 0x000fea0003800000 */
.L_x_6:
[----:B------:R-:W-:Y:S05]  /*05b0*/  WARPSYNC.ALL ;  /* 0x0000000000007948 */ /* 0x000fea0003800000 */
[----:B------:R-:W-:Y:S05]  /*05c0*/  @P0 BRA `(.L_x_12) ;  /* 0x0000000000280947 */ /* 0x000fea0003800000 */
[----:B-123--:R-:W1:Y:S01]  /*05d0*/  S2R R3, SR_LANEID ;  /* 0x0000000000037919 */ /* 0x00ee620000000000 */
[----:B------:R-:W-:Y:S05]  /*05e0*/  WARPSYNC.ALL ;  /* 0x0000000000007948 */ /* 0x000fea0003800000 */
[----:B-1----:R-:W-:-:S05]  /*05f0*/  IMAD.SHL.U32 R3, R3, 0x4, RZ ;  /* 0x0000000403037824 */ /* 0x002fca00078e00ff */
[----:B------:R-:W1:Y:S01]  /*0600*/  LDS R7, [R3+UR16] ;  /* 0x0000001003077984 */ /* 0x000e620008000800 */
[----:B------:R-:W-:-:S05]  /*0610*/  IADD3 R4, P1, R3, UR18, RZ ;  /* 0x0000001203047c10 */ /* 0x000fca000ff3e0ff */
[----:B------:R-:W-:-:S05]  /*0620*/  IMAD.X R5, RZ, RZ, UR19, P1 ;  /* 0x00000013ff057e24 */ /* 0x000fca00088e06ff */
[----:B-1----:R4:W5:Y:S01]  /*0630*/  ATOMG.E.EXCH.STRONG.GPU PT, RZ, [R4], R7 ;  /* 0x0000000704ff73a8 */ /* 0x00296200041ee100 */
[----:B------:R-:W-:-:S04]  /*0640*/  DEPBAR {5,4,3,2,1,0} ;  /* 0x0000003f0000791a */ /* 0x000fc80000000000 */
[----:B------:R4:W-:Y:S01]  /*0650*/  UTMACCTL.IV [UR18] ;  /* 0x00000000120079b9 */ /* 0x0009e20008000000 */
[----:B------:R-:W-:Y:S01]  /*0660*/  NOP ;  /* 0x0000000000007918 */ /* 0x000fe20000000000 */
.L_x_12:
[----:B------:R-:W-:Y:S05]  /*0670*/  @P0 BRA `(.L_x_13) ;  /* 0x00000000000c0947 */ /* 0x000fea0003800000 */
[----:B------:R0:W-:Y:S01]  /*0680*/  UTMACMDFLUSH ;  /* 0x00000000000079b7 */ /* 0x0001e20000000000 */
[----:B------:R-:W-:Y:S05]  /*0690*/  @P0 BRA `(.L_x_13) ;  /* 0x0000000000040947 */ /* 0x000fea0003800000 */
[----:B------:R-:W-:-:S04]  /*06a0*/  DEPBAR.LE SB0, 0x0 ;  /* 0x000080000000791a */ /* 0x000fc80000000000 */
.L_x_13:
[----:B------:R-:W-:Y:S05]  /*06b0*/  WARPSYNC.ALL ;  /* 0x0000000000007948 */ /* 0x000fea0003800000 */
[----:B-----5:R-:W-:Y:S06]  /*06c0*/  BAR.SYNC.DEFER_BLOCKING 0x0 ;  /* 0x0000000000007b1d */ /* 0x020fec0000010000 */
[----:B------:R-:W-:Y:S02]  /*06d0*/  BSSY B1, `(.L_x_14) ;  /* 0x000000b000017945 */ /* 0x000fe40003800000 */
[----:B------:R-:W-:Y:S06]  /*06e0*/  BAR.SYNC.DEFER_BLOCKING 0x0 ;  /* 0x0000000000007b1d */ /* 0x000fec0000010000 */
[----:B------:R5:W-:Y:S01]  /*06f0*/  @!P0 STS [R11], RZ ;  /* 0x000000ff0b008388 */ /* 0x000be20000000800 */
[----:B------:R-:W-:Y:S01]  /*0700*/  NOP ;  /* 0x0000000000007918 */ /* 0x000fe20000000000 */
[----:B------:R-:W-:Y:S05]  /*0710*/  @P2 BRA `(.L_x_15) ;  /* 0x0000000000182947 */ /* 0x000fea0003800000 */
[----:B-123--:R-:W1:Y:S01]  /*0720*/  LDS R3, [UR16+0x8] ;  /* 0x00000810ff037984 */ /* 0x00ee620008000800 */
[----:B------:R-:W2:Y:S01]  /*0730*/  LDC.64 R12, c[0x0][0x218] ;  /* 0x00008600ff0c7b82 */ /* 0x000ea20000000a00 */
[----:B----4-:R-:W-:Y:S02]  /*0740*/  IMAD.MOV.U32 R4, RZ, RZ, 0x70 ;  /* 0x00000070ff047424 */ /* 0x010fe400078e00ff */
[----:B--2---:R2:W-:Y:S03]  /*0750*/  STS.64 [UR16], R12 ;  /* 0x0000000cff007988 */ /* 0x0045e60008000a10 */
[----:B-1----:R-:W-:-:S05]  /*0760*/  LOP3.LUT R3, R3, 0x10, R4, 0xd8, !PT ;  /* 0x0000001003037812 */ /* 0x002fca00078ed804 */
[----:B------:R2:W-:Y:S02]  /*0770*/  STS [UR16+0x8], R3 ;  /* 0x00000803ff007988 */ /* 0x0005e40008000810 */
.L_x_15:
[----:B----4-:R-:W-:Y:S05]  /*0780*/  BSYNC B1 ;  /* 0x0000000000017941 */ /* 0x010fea0003800000 */
.L_x_14:
[----:B------:R-:W-:Y:S04]  /*0790*/  BSSY B2, `(.L_x_16) ;  /* 0x000000f000027945 */ /* 0x000fe80003800000 */
[----:B------:R-:W-:Y:S04]  /*07a0*/  BSSY B1, `(.L_x_17) ;  /* 0x000000c000017945 */ /* 0x000fe80003800000 */
[----:B------:R-:W-:Y:S05]  /*07b0*/  @P2 BRA `(.L_x_18) ;  /* 0x0000000000282947 */ /* 0x000fea0003800000 */
[----:B-123--:R-:W1:Y:S01]  /*07c0*/  LDS R3, [UR16+0x34] ;  /* 0x00003410ff037984 */ /* 0x00ee620008000800 */
[----:B------:R-:W-:Y:S01]  /*07d0*/  IMAD.MOV.U32 R4, RZ, RZ, 0x3f000000 ;  /* 0x3f000000ff047424 */ /* 0x000fe200078e00ff */
[----:B------:R-:W-:Y:S05]  /*07e0*/  @P2 BREAK B1 ;  /* 0x0000000000012942 */ /* 0x000fea0003800000 */
[----:B-1----:R-:W-:-:S05]  /*07f0*/  LOP3.LUT R3, R3, 0xff000000, R4, 0xb8, !PT ;  /* 0xff00000003037812 */ /* 0x002fca00078eb804 */
[----:B------:R1:W-:Y:S01]  /*0800*/  STS [UR16+0x34], R3 ;  /* 0x00003403ff007988 */ /* 0x0003e20008000810 */
[----:B------:R-:W-:Y:S05]  /*0810*/  @P2 BRA `(.L_x_19) ;  /* 0x0000000000182947 */ /* 0x000fea0003800000 */
[----:B------:R-:W2:Y:S01]  /*0820*/  LDS R4, [UR16+0x38] ;  /* 0x00003810ff047984 */ /* 0x000ea20008000800 */
[----:B-1----:R-:W-:-:S05]  /*0830*/  IMAD.MOV.U32 R3, RZ, RZ, 0x7f ;  /* 0x0000007fff037424 */ /* 0x002fca00078e00ff */
[----:B--2---:R-:W-:-:S05]  /*0840*/  LOP3.LUT R3, R4, 0xff, R3, 0xb8, !PT ;  /* 0x000000ff04037812 */ /* 0x004fca00078eb803 */
[----:B------:R4:W-:Y:S02]  /*0850*/  STS [UR16+0x38], R3 ;  /* 0x00003803ff007988 */ /* 0x0009e40008000810 */
.L_x_18:
[----:B------:R-:W-:Y:S05]  /*0860*/  BSYNC B1 ;  /* 0x0000000000017941 */ /* 0x000fea0003800000 */
.L_x_17:
[----:B------:R1:W-:Y:S02]  /*0870*/  @!P2 STS [UR16+0x20], R9 ;  /* 0x00002009ff00a988 */ /* 0x0003e40008000810 */
.L_x_19:
[----:B------:R-:W-:Y:S05]  /*0880*/  BSYNC B2 ;  /* 0x0000000000027941 */ /* 0x000fea0003800000 */
.L_x_16:
[----:B------:R-:W-:Y:S05]  /*0890*/  WARPSYNC.ALL ;  /* 0x0000000000007948 */ /* 0x000fea0003800000 */
[----:B-1234-:R-:W1:Y:S01]  /*08a0*/  LDC R3, c[0x0][0x22c] ;  /* 0x00008b00ff037b82 */ /* 0x01ee620000000800 */
[----:B------:R-:W-:Y:S01]  /*08b0*/  BSSY B2, `(.L_x_20) ;  /* 0x0000010000027945 */ /* 0x000fe20003800000 */
[----:B-1----:R-:W-:-:S05]  /*08c0*/  VIADD R3, R3, 0xffffffff ;  /* 0xffffffff03037836 */ /* 0x002fca0000000000 */
[----:B------:R1:W-:Y:S01]  /*08d0*/  @!P2 STS [UR16+0x24], R3 ;  /* 0x00002403ff00a988 */ /* 0x0003e20008000810 */
[----:B------:R-:W-:Y:S05]  /*08e0*/  @P2 BRA `(.L_x_21) ;  /* 0x0000000000302947 */ /* 0x000fea0003800000 */
[----:B------:R-:W2:Y:S01]  /*08f0*/  LDS R5, [UR16+0x34] ;  /* 0x00003410ff057984 */ /* 0x000ea20008000800 */
[----:B------:R-:W3:Y:S03]  /*0900*/  LDC.64 R12, c[0x0][0x240] ;  /* 0x00009000ff0c7b82 */ /* 0x000ee60000000a00 */
[----:B------:R-:W4:Y:S01]  /*0910*/  LDS R4, [UR16+0x1c] ;  /* 0x00001c10ff047984 */ /* 0x000f220008000800 */
[C---:B---3--:R-:W-:Y:S01]  /*0920*/  SHF.L.U64.HI R10, R12.reuse, 0x1, R13 ;  /* 0x000000010c0a7819 */ /* 0x048fe2000001020d */
[----:B------:R-:W-:-:S03]  /*0930*/  IMAD.SHL.U32 R7, R12, 0x2, RZ ;  /* 0x000000020c077824 */ /* 0x000fc600078e00ff */
[--C-:B------:R-:W-:Y:S02]  /*0940*/  SHF.R.U32.HI R9, RZ, 0x4, R10.reuse ;  /* 0x00000004ff097819 */ /* 0x100fe4000001160a */
[----:B------:R-:W-:-:S05]  /*0950*/  SHF.R.U64 R7, R7, 0x4, R10 ;  /* 0x0000000407077819 */ /* 0x000fca000000120a */
[----:B------:R3:W-:Y:S01]  /*0960*/  STS [UR16+0xc], R7 ;  /* 0x00000c07ff007988 */ /* 0x0007e20008000810 */
[----:B--2---:R-:W-:Y:S02]  /*0970*/  LOP3.LUT R5, R5, 0x7, RZ, 0xb8, !PT ;  /* 0x0000000705057812 */ /* 0x004fe400078eb8ff */
[----:B----4-:R-:W-:-:S03]  /*0980*/  LOP3.LUT R4, R4, 0xf, R9, 0xb8, !PT ;  /* 0x0000000f04047812 */ /* 0x010fc600078eb809 */
[----:B------:R3:W-:Y:S04]  /*0990*/  STS [UR16+0x34], R5 ;  /* 0x00003405ff007988 */ /* 0x0007e80008000810 */
[----:B------:R3:W-:Y:S02]  /*09a0*/  STS [UR16+0x1c], R4 ;  /* 0x00001c04ff007988 */ /* 0x0007e40008000810 */
.L_x_21:
[----:B------:R-:W-:Y:S05]  /*09b0*/  BSYNC B2 ;  /* 0x0000000000027941 */ /* 0x000fea0003800000 */
.L_x_20:
[----:B------:R-:W-:Y:S04]  /*09c0*/  BSSY B3, `(.L_x_22) ;  /* 0x000001a000037945 */ /* 0x000fe80003800000 */
[----:B------:R-:W-:Y:S04]  /*09d0*/  BSSY B2, `(.L_x_23) ;  /* 0x0000015000027945 */ /* 0x000fe80003800000 */
[----:B------:R-:W-:Y:S05]  /*09e0*/  @P2 BRA `(.L_x_24) ;  /* 0x0000000000202947 */ /* 0x000fea0003800000 */
[----:B---3--:R-:W2:Y:S02]  /*09f0*/  LDS R4, [UR16+0x34] ;  /* 0x00003410ff047984 */ /* 0x008ea40008000800 */
[----:B--2---:R-:W-:-:S05]  /*0a00*/  LOP3.LUT R4, R4, 0x38, RZ, 0xb8, !PT ;  /* 0x0000003804047812 */ /* 0x004fca00078eb8ff */
[----:B------:R2:W-:Y:S01]  /*0a10*/  STS [UR16+0x34], R4 ;  /* 0x00003404ff007988 */ /* 0x0005e20008000810 */
[----:B------:R-:W-:Y:S05]  /*0a20*/  @P2 BRA `(.L_x_25) ;  /* 0x0000000000202947 */ /* 0x000fea0003800000 */
[----:B--2---:R-:W2:Y:S01]  /*0a30*/  LDS R4, [UR16+0x8] ;  /* 0x00000810ff047984 */ /* 0x004ea20008000800 */
[----:B------:R-:W-:-:S05]  /*0a40*/  IMAD.MOV.U32 R5, RZ, RZ, 0x780 ;  /* 0x00000780ff057424 */ /* 0x000fca00078e00ff */
[----:B--2---:R-:W-:-:S05]  /*0a50*/  LOP3.LUT R4, R4, 0x300, R5, 0xd8, !PT ;  /* 0x0000030004047812 */ /* 0x004fca00078ed805 */
[----:B------:R2:W-:Y:S02]  /*0a60*/  STS [UR16+0x8], R4 ;  /* 0x00000804ff007988 */ /* 0x0005e40008000810 */
.L_x_24:
[----:B------:R-:W-:Y:S05]  /*0a70*/  @P2 BRA `(.L_x_26) ;  /* 0x0000000000282947 */ /* 0x000fea0003800000 */
[----:B--23--:R-:W2:Y:S02]  /*0a80*/  LDS R4, [UR16+0x8] ;  /* 0x00000810ff047984 */ /* 0x00cea40008000800 */
[----:B--2---:R-:W-:-:S05]  /*0a90*/  LOP3.LUT R4, R4, 0x1800, RZ, 0xb8, !PT ;  /* 0x0000180004047812 */ /* 0x004fca00078eb8ff */
[----:B------:R3:W-:Y:S02]  /*0aa0*/  STS [UR16+0x8], R4 ;  /* 0x00000804ff007988 */ /* 0x0007e40008000810 */
.L_x_25:
[----:B------:R-:W-:Y:S05]  /*0ab0*/  @P2 BREAK B2 ;  /* 0x0000000000022942 */ /* 0x000fea0003800000 */
[----:B------:R-:W-:Y:S05]  /*0ac0*/  @P2 BRA `(.L_x_27) ;  /* 0x0000000000242947 */ /* 0x000fea0003800000 */
[----:B--23--:R-:W2:Y:S01]  /*0ad0*/  LDS R4, [UR16+0x8] ;  /* 0x00000810ff047984 */ /* 0x00cea20008000800 */
[----:B------:R-:W-:-:S05]  /*0ae0*/  IMAD.MOV.U32 R5, RZ, RZ, 0x6000 ;  /* 0x00006000ff057424 */ /* 0x000fca00078e00ff */
[----:B--2---:R-:W-:-:S04]  /*0af0*/  LOP3.LUT R4, R4, 0x6000, R5, 0xd8, !PT ;  /* 0x0000600004047812 */ /* 0x004fc800078ed805 */
[----:B------:R-:W-:-:S05]  /*0b00*/  LOP3.LUT R4, R4, 0x400000, RZ, 0xb8, !PT ;  /* 0x0040000004047812 */ /* 0x000fca00078eb8ff */
[----:B------:R4:W-:Y:S02]  /*0b10*/  STS [UR16+0x8], R4 ;  /* 0x00000804ff007988 */ /* 0x0009e40008000810 */
.L_x_26:
[----:B------:R-:W-:Y:S05]  /*0b20*/  BSYNC B2 ;  /* 0x0000000000027941 */ /* 0x000fea0003800000 */
.L_x_23:
[----:B--234-:R-:W2:Y:S02]  /*0b30*/  @!P2 LDS R4, [UR16+0x8] ;  /* 0x00000810ff04a984 */ /* 0x01cea40008000800 */
[----:B--2---:R-:W-:-:S05]  /*0b40*/  @!P2 LOP3.LUT R4, R4, 0x8000, RZ, 0xb8, !PT ;  /* 0x000080000404a812 */ /* 0x004fca00078eb8ff */
[----:B------:R4:W-:Y:S02]  /*0b50*/  @!P2 STS [UR16+0x8], R4 ;  /* 0x00000804ff00a988 */ /* 0x0009e40008000810 */
.L_x_27:
[----:B------:R-:W-:Y:S05]  /*0b60*/  BSYNC B3 ;  /* 0x0000000000037941 */ /* 0x000fea0003800000 */
.L_x_22:
[----:B------:R-:W-:Y:S05]  /*0b70*/  WARPSYNC.ALL ;  /* 0x0000000000007948 */ /* 0x000fea0003800000 */
[----:B------:R-:W-:-:S04]  /*0b80*/  UIADD3 UR21, UR5, 0x80, URZ ;  /* 0x0000008005157890 */ /* 0x000fc8000fffe03f */
[----:B------:R-:W-:-:S04]  /*0b90*/  UIADD3 UR20, UP0, UR21, UR22, URZ ;  /* 0x0000001615147290 */ /* 0x000fc8000ff1e03f */
[----:B------:R-:W-:Y:S01]  /*0ba0*/  ULEA.HI.X.SX32 UR21, UR21, UR23, 0x1, UP0 ;  /* 0x0000001715157291 */ /* 0x000fe200080f0e3f */
[----:B------:R-:W-:Y:S11]  /*0bb0*/  @P0 BRA `(.L_x_28) ;  /* 0x0000000000280947 */ /* 0x000ff60003800000 */
[----:B--234-:R-:W2:Y:S01]  /*0bc0*/  S2R R4, SR_LANEID ;  /* 0x0000000000047919 */ /* 0x01cea20000000000 */
[----:B------:R-:W-:Y:S05]  /*0bd0*/  WARPSYNC.ALL ;  /* 0x0000000000007948 */ /* 0x000fea0003800000 */
[----:B--2---:R-:W-:-:S05]  /*0be0*/  IMAD.SHL.U32 R9, R4, 0x4, RZ ;  /* 0x0000000404097824 */ /* 0x004fca00078e00ff */
[----:B------:R-:W2:Y:S01]  /*0bf0*/  LDS R7, [R9+UR16] ;  /* 0x0000001009077984 */ /* 0x000ea20008000800 */
[----:B------:R-:W-:-:S05]  /*0c00*/  IADD3 R4, P1, R9, UR20, RZ ;  /* 0x0000001409047c10 */ /* 0x000fca000ff3e0ff */
[----:B------:R-:W-:-:S05]  /*0c10*/  IMAD.X R5, RZ, RZ, UR21, P1 ;  /* 0x00000015ff057e24 */ /* 0x000fca00088e06ff */
[----:B--2---:R2:W3:Y:S01]  /*0c20*/  ATOMG.E.EXCH.STRONG.GPU PT, RZ, [R4], R7 ;  /* 0x0000000704ff73a8 */ /* 0x0044e200041ee100 */
[----:B------:R-:W-:-:S04]  /*0c30*/  DEPBAR {5,4,3,2,1,0} ;  /* 0x0000003f0000791a */ /* 0x000fc80000000000 */
[----:B------:R2:W-:Y:S01]  /*0c40*/  UTMACCTL.IV [UR20] ;  /* 0x00000000140079b9 */ /* 0x0005e20008000000 */
[----:B------:R-:W-:Y:S01]  /*0c50*/  NOP ;  /* 0x0000000000007918 */ /* 0x000fe20000000000 */
.L_x_28:
[----:B------:R-:W-:Y:S05]  /*0c60*/  @P0 BRA `(.L_x_29) ;  /* 0x00000000000c0947 */ /* 0x000fea0003800000 */
[----:B------:R0:W-:Y:S01]  /*0c70*/  UTMACMDFLUSH ;  /* 0x00000000000079b7 */ /* 0x0001e20000000000 */
[----:B------:R-:W-:Y:S05]  /*0c80*/  @P0 BRA `(.L_x_29) ;  /* 0x0000000000040947 */ /* 0x000fea0003800000 */
[----:B------:R-:W-:-:S04]  /*0c90*/  DEPBAR.LE SB0, 0x0 ;  /* 0x000080000000791a */ /* 0x000fc80000000000 */
.L_x_29:
[----:B------:R-:W-:Y:S05]  /*0ca0*/  WARPSYNC.ALL ;  /* 0x0000000000007948 */ /* 0x000fea0003800000 */
[----:B---3--:R-:W-:Y:S06]  /*0cb0*/  BAR.SYNC.DEFER_BLOCKING 0x0 ;  /* 0x0000000000007b1d */ /* 0x008fec0000010000 */
[----:B------:R-:W-:Y:S02]  /*0cc0*/  BSSY B3, `(.L_x_30) ;  /* 0x000000b000037945 */ /* 0x000fe40003800000 */
[----:B------:R-:W-:Y:S06]  /*0cd0*/  BAR.SYNC.DEFER_BLOCKING 0x0 ;  /* 0x0000000000007b1d */ /* 0x000fec0000010000 */
[----:B------:R3:W-:Y:S01]  /*0ce0*/  @!P0 STS [R11], RZ ;  /* 0x000000ff0b008388 */ /* 0x0007e20000000800 */
[----:B------:R-:W-:Y:S01]  /*0cf0*/  NOP ;  /* 0x0000000000007918 */ /* 0x000fe20000000000 */
[----:B------:R-:W-:Y:S05]  /*0d00*/  @P2 BRA `(.L_x_31) ;  /* 0x0000000000182947 */ /* 0x000fea0003800000 */
[----:B--2-4-:R-:W2:Y:S01]  /*0d10*/  LDS R4, [UR16+0x8] ;  /* 0x00000810ff047984 */ /* 0x014ea20008000800 */
[----:B---3-5:R-:W3:Y:S01]  /*0d20*/  LDC.64 R10, c[0x0][0x220] ;  /* 0x00008800ff0a7b82 */ /* 0x028ee20000000a00 */
[----:B------:R-:W-:Y:S02]  /*0d30*/  IMAD.MOV.U32 R5, RZ, RZ, 0x70 ;  /* 0x00000070ff057424 */ /* 0x000fe400078e00ff */
[----:B---3--:R3:W-:Y:S03]  /*0d40*/  STS.64 [UR16], R10 ;  /* 0x0000000aff007988 */ /* 0x0087e60008000a10 */
[----:B--2---:R-:W-:-:S05]  /*0d50*/  LOP3.LUT R4, R4, 0x10, R5, 0xd8, !PT ;  /* 0x0000001004047812 */ /* 0x004fca00078ed805 */
[----:B------:R3:W-:Y:S02]  /*0d60*/  STS [UR16+0x8], R4 ;  /* 0x00000804ff007988 */ /* 0x0007e40008000810 */
.L_x_31:
[----:B--2---:R-:W-:Y:S05]  /*0d70*/  BSYNC B3 ;  /* 0x0000000000037941 */ /* 0x004fea0003800000 */
.L_x_30:
[----:B------:R-:W-:Y:S04]  /*0d80*/  BSSY B4, `(.L_x_32) ;  /* 0x0000011000047945 */ /* 0x000fe80003800000 */
[----:B------:R-:W-:Y:S04]  /*0d90*/  BSSY B3, `(.L_x_33) ;  /* 0x000000e000037945 */ /* 0x000fe80003800000 */
[----:B------:R-:W-:Y:S05]  /*0da0*/  @P2 BRA `(.L_x_34) ;  /* 0x0000000000242947 */ /* 0x000fea0003800000 */
[----:B---34-:R-:W2:Y:S01]  /*0db0*/  LDS R4, [UR16+0x34] ;  /* 0x00003410ff047984 */ /* 0x018ea20008000800 */
[----:B------:R-:W-:-:S05]  /*0dc0*/  IMAD.MOV.U32 R5, RZ, RZ, 0x3f000000 ;  /* 0x3f000000ff057424 */ /* 0x000fca00078e00ff */
[----:B--2---:R-:W-:-:S05]  /*0dd0*/  LOP3.LUT R4, R4, 0xff000000, R5, 0xb8, !PT ;  /* 0xff00000004047812 */ /* 0x004fca00078eb805 */
[----:B------:R2:W-:Y:S01]  /*0de0*/  STS [UR16+0x34], R4 ;  /* 0x00003404ff007988 */ /* 0x0005e20008000810 */
[----:B------:R-:W-:Y:S05]  /*0df0*/  @P2 BRA `(.L_x_35) ;  /* 0x00000000001c2947 */ /* 0x000fea0003800000 */
[----:B--2---:R-:W2:Y:S01]  /*0e00*/  LDS R4, [UR16+0x38] ;  /* 0x00003810ff047984 */ /* 0x004ea20008000800 */
[----:B------:R-:W-:-:S05]  /*0e10*/  IMAD.MOV.U32 R5, RZ, RZ, 0x3f ;  /* 0x0000003fff057424 */ /* 0x000fca00078e00ff */
[----:B--2---:R-:W-:-:S05]  /*0e20*/  LOP3.LUT R4, R4, 0xff, R5, 0xb8, !PT ;  /* 0x000000ff04047812 */ /* 0x004fca00078eb805 */
[----:B------:R2:W-:Y:S02]  /*0e30*/  STS [UR16+0x38], R4 ;  /* 0x00003804ff007988 */ /* 0x0005e40008000810 */
.L_x_34:
[----:B------:R-:W-:Y:S05]  /*0e40*/  @P2 BREAK B3 ;  /* 0x0000000000032942 */ /* 0x000fea0003800000 */
[----:B------:R-:W-:Y:S05]  /*0e50*/  @P2 BRA `(.L_x_36) ;  /* 0x00000000000c2947 */ /* 0x000fea0003800000 */
[----:B------:R1:W-:Y:S02]  /*0e60*/  STS [UR16+0x20], R3 ;  /* 0x00002003ff007988 */ /* 0x0003e40008000810 */
.L_x_35:
[----:B------:R-:W-:Y:S05]  /*0e70*/  BSYNC B3 ;  /* 0x0000000000037941 */ /* 0x000fea0003800000 */
.L_x_33:
[----:B------:R1:W-:Y:S02]  /*0e80*/  @!P2 STS [UR16+0x24], R2 ;  /* 0x00002402ff00a988 */ /* 0x0003e40008000810 */
.L_x_36:
[----:B------:R-:W-:Y:S05]  /*0e90*/  BSYNC B4 ;  /* 0x0000000000047941 */ /* 0x000fea0003800000 */
.L_x_32:
[----:B------:R-:W-:Y:S05]  /*0ea0*/  WARPSYNC.ALL ;  /* 0x0000000000007948 */ /* 0x000fea0003800000 */
[----:B------:R-:W-:Y:S04]  /*0eb0*/  BSSY B4, `(.L_x_37) ;  /* 0x000000e000047945 */ /* 0x000fe80003800000 */
[----:B------:R-:W-:Y:S05]  /*0ec0*/  @P2 BRA `(.L_x_38) ;  /* 0x0000000000302947 */ /* 0x000fea0003800000 */
[----:B-1----:R-:W1:Y:S01]  /*0ed0*/  LDS R3, [UR16+0x34] ;  /* 0x00003410ff037984 */ /* 0x002e620008000800 */
[----:B--234-:R-:W2:Y:S03]  /*0ee0*/  LDC.64 R4, c[0x0][0x248] ;  /* 0x00009200ff047b82 */ /* 0x01cea60000000a00 */
        /* <DEDUP_REMOVED lines=10> */
.L_x_38:
[----:B------:R-:W-:Y:S05]  /*0f90*/  BSYNC B4 ;  /* 0x0000000000047941 */ /* 0x000fea0003800000 */
.L_x_37:
[----:B------:R-:W-:Y:S04]  /*0fa0*/  BSSY B4, `(.L_x_39) ;  /* 0x000001a000047945 */ /* 0x000fe80003800000 */
[----:B------:R-:W-:Y:S04]  /*0fb0*/  BSSY B5, `(.L_x_40) ;  /* 0x0000015000057945 */ /* 0x000fe80003800000 */
[----:B------:R-:W-:Y:S05]  /*0fc0*/  @P2 BRA `(.L_x_41) ;  /* 0x0000000000202947 */ /* 0x000fea0003800000 */
[----:B-12---:R-:W1:Y:S02]  /*0fd0*/  LDS R2, [UR16+0x34] ;  /* 0x00003410ff027984 */ /* 0x006e640008000800 */
[----:B-1----:R-:W-:-:S05]  /*0fe0*/  LOP3.LUT R2, R2, 0x38, RZ, 0xb8, !PT ;  /* 0x0000003802027812 */ /* 0x002fca00078eb8ff */
[----:B------:R1:W-:Y:S01]  /*0ff0*/  STS [UR16+0x34], R2 ;  /* 0x00003402ff007988 */ /* 0x0003e20008000810 */
[----:B------:R-:W-:Y:S05]  /*1000*/  @P2 BRA `(.L_x_42) ;  /* 0x0000000000202947 */ /* 0x000fea0003800000 */
[----:B-1----:R-:W1:Y:S01]  /*1010*/  LDS R2, [UR16+0x8] ;  /* 0x00000810ff027984 */ /* 0x002e620008000800 */
[----:B------:R-:W-:-:S05]  /*1020*/  IMAD.MOV.U32 R3, RZ, RZ, 0x780 ;  /* 0x00000780ff037424 */ /* 0x000fca00078e00ff */
[----:B-1----:R-:W-:-:S05]  /*1030*/  LOP3.LUT R2, R2, 0x300, R3, 0xd8, !PT ;  /* 0x0000030002027812 */ /* 0x002fca00078ed803 */
[----:B------:R1:W-:Y:S02]  /*1040*/  STS [UR16+0x8], R2 ;  /* 0x00000802ff007988 */ /* 0x0003e40008000810 */
.L_x_41:
[----:B------:R-:W-:Y:S05]  /*1050*/  @P2 BRA `(.L_x_43) ;  /* 0x0000000000282947 */ /* 0x000fea0003800000 */
[----:B-12---:R-:W1:Y:S02]  /*1060*/  LDS R2, [UR16+0x8] ;  /* 0x00000810ff027984 */ /* 0x006e640008000800 */
[----:B-1----:R-:W-:-:S05]  /*1070*/  LOP3.LUT R2, R2, 0x1800, RZ, 0xb8, !PT ;  /* 0x0000180002027812 */ /* 0x002fca00078eb8ff */
[----:B------:R2:W-:Y:S02]  /*1080*/  STS [UR16+0x8], R2 ;  /* 0x00000802ff007988 */ /* 0x0005e40008000810 */
.L_x_42:
[----:B------:R-:W-:Y:S05]  /*1090*/  @P2 BREAK B5 ;  /* 0x0000000000052942 */ /* 0x000fea0003800000 */
[----:B------:R-:W-:Y:S05]  /*10a0*/  @P2 BRA `(.L_x_44) ;  /* 0x0000000000242947 */ /* 0x000fea0003800000 */
[----:B-12---:R-:W1:Y:S01]  /*10b0*/  LDS R2, [UR16+0x8] ;  /* 0x00000810ff027984 */ /* 0x006e620008000800 */
[----:B------:R-:W-:-:S05]  /*10c0*/  IMAD.MOV.U32 R3, RZ, RZ, 0x6000 ;  /* 0x00006000ff037424 */ /* 0x000fca00078e00ff */
[----:B-1----:R-:W-:-:S04]  /*10d0*/  LOP3.LUT R2, R2, 0x6000, R3, 0xd8, !PT ;  /* 0x0000600002027812 */ /* 0x002fc800078ed803 */
[----:B------:R-:W-:-:S05]  /*10e0*/  LOP3.LUT R2, R2, 0x400000, RZ, 0xb8, !PT ;  /* 0x0040000002027812 */ /* 0x000fca00078eb8ff */
[----:B------:R1:W-:Y:S02]  /*10f0*/  STS [UR16+0x8], R2 ;  /* 0x00000802ff007988 */ /* 0x0003e40008000810 */
.L_x_43:
[----:B------:R-:W-:Y:S05]  /*1100*/  BSYNC B5 ;  /* 0x0000000000057941 */ /* 0x000fea0003800000 */
.L_x_40:
[----:B-12---:R-:W1:Y:S02]  /*1110*/  @!P2 LDS R2, [UR16+0x8] ;  /* 0x00000810ff02a984 */ /* 0x006e640008000800 */
[----:B-1----:R-:W-:-:S05]  /*1120*/  @!P2 LOP3.LUT R2, R2, 0x8000, RZ, 0xb8, !PT ;  /* 0x000080000202a812 */ /* 0x002fca00078eb8ff */
[----:B------:R1:W-:Y:S02]  /*1130*/  @!P2 STS [UR16+0x8], R2 ;  /* 0x00000802ff00a988 */ /* 0x0003e40008000810 */
.L_x_44:
[----:B------:R-:W-:Y:S05]  /*1140*/  BSYNC B4 ;  /* 0x0000000000047941 */ /* 0x000fea0003800000 */
.L_x_39:
[----:B------:R-:W-:Y:S05]  /*1150*/  WARPSYNC.ALL ;  /* 0x0000000000007948 */ /* 0x000fea0003800000 */
[----:B------:R-:W-:Y:S01]  /*1160*/  UIADD3 UR5, UR5, 0x100, URZ ;  /* 0x0000010005057890 */ /* 0x000fe2000fffe03f */
[----:B------:R-:W-:Y:S01]  /*1170*/  ISETP.GE.AND P1, PT, R8, 0x1, PT ;  /* 0x000000010800780c */ /* 0x000fe20003f26270 */
[----:B------:R-:W-:Y:S01]  /*1180*/  IMAD.MOV.U32 R24, RZ, RZ, RZ ;  /* 0x000000ffff187224 */ /* 0x000fe200078e00ff */
[----:B------:R-:W-:Y:S01]  /*1190*/  SHF.R.U32.HI R7, RZ, 0x5, R0 ;  /* 0x00000005ff077819 */ /* 0x000fe20000011600 */
[----:B------:R-:W-:-:S04]  /*11a0*/  UIADD3 UR22, UP0, UR5, UR22, URZ ;  /* 0x0000001605167290 */ /* 0x000fc8000ff1e03f */
[----:B------:R-:W-:Y:S01]  /*11b0*/  ULEA.HI.X.SX32 UR23, UR5, UR23, 0x1, UP0 ;  /* 0x0000001705177291 */ /* 0x000fe200080f0e3f */
[----:B------:R-:W-:Y:S11]  /*11c0*/  @P0 BRA `(.L_x_45) ;  /* 0x0000000000280947 */ /* 0x000ff60003800000 */
[----:B-12---:R-:W3:Y:S01]  /*11d0*/  S2R R2, SR_LANEID ;  /* 0x0000000000027919 */ /* 0x006ee20000000000 */
[----:B------:R-:W-:Y:S05]  /*11e0*/  WARPSYNC.ALL ;  /* 0x0000000000007948 */ /* 0x000fea0003800000 */
[----:B---34-:R-:W-:-:S05]  /*11f0*/  IMAD.SHL.U32 R4, R2, 0x4, RZ ;  /* 0x0000000402047824 */ /* 0x018fca00078e00ff */
[----:B------:R-:W1:Y:S01]  /*1200*/  LDS R5, [R4+UR16] ;  /* 0x0000001004057984 */ /* 0x000e620008000800 */
[----:B------:R-:W-:-:S05]  /*1210*/  IADD3 R2, P3, R4, UR22, RZ ;  /* 0x0000001604027c10 */ /* 0x000fca000ff7e0ff */
[----:B------:R-:W-:-:S05]  /*1220*/  IMAD.X R3, RZ, RZ, UR23, P3 ;  /* 0x00000017ff037e24 */ /* 0x000fca00098e06ff */
[----:B-1----:R1:W2:Y:S01]  /*1230*/  ATOMG.E.EXCH.STRONG.GPU PT, RZ, [R2], R5 ;  /* 0x0000000502ff73a8 */ /* 0x0022a200041ee100 */
[----:B------:R-:W-:-:S04]  /*1240*/  DEPBAR {5,4,3,2,1,0} ;  /* 0x0000003f0000791a */ /* 0x000fc80000000000 */
[----:B------:R1:W-:Y:S01]  /*1250*/  UTMACCTL.IV [UR22] ;  /* 0x00000000160079b9 */ /* 0x0003e20008000000 */
[----:B------:R-:W-:Y:S01]  /*1260*/  NOP ;  /* 0x0000000000007918 */ /* 0x000fe20000000000 */
.L_x_45:
[----:B------:R-:W-:Y:S05]  /*1270*/  @P0 BRA `(.L_x_46) ;  /* 0x00000000000c0947 */ /* 0x000fea0003800000 */
[----:B------:R0:W-:Y:S01]  /*1280*/  UTMACMDFLUSH ;  /* 0x00000000000079b7 */ /* 0x0001e20000000000 */
[----:B------:R-:W-:Y:S05]  /*1290*/  @P0 BRA `(.L_x_46) ;  /* 0x0000000000040947 */ /* 0x000fea0003800000 */
[----:B------:R-:W-:-:S04]  /*12a0*/  DEPBAR.LE SB0, 0x0 ;  /* 0x000080000000791a */ /* 0x000fc80000000000 */
.L_x_46:
[----:B------:R-:W-:Y:S05]  /*12b0*/  WARPSYNC.ALL ;  /* 0x0000000000007948 */ /* 0x000fea0003800000 */
[----:B--2---:R-:W-:Y:S01]  /*12c0*/  BAR.SYNC.DEFER_BLOCKING 0x0 ;  /* 0x0000000000007b1d */ /* 0x004fe20000010000 */
[----:B------:R-:W-:Y:S01]  /*12d0*/  R2UR UR17, R7 ;  /* 0x00000000071172ca */ /* 0x000fe200000e0000 */
[----:B------:R-:W-:Y:S01]  /*12e0*/  USHF.L.U32 UR27, UR32, 0x7, URZ ;  /* 0x00000007201b7899 */ /* 0x000fe2000800063f */
[----:B------:R-:W-:Y:S01]  /*12f0*/  IMAD.MOV.U32 R25, RZ, RZ, RZ ;  /* 0x000000ffff197224 */ /* 0x000fe200078e00ff */
[----:B------:R-:W-:Y:S01]  /*1300*/  USHF.L.U32 UR11, UR33, 0x6, URZ ;  /* 0x00000006210b7899 */ /* 0x000fe2000800063f */
[----:B------:R-:W-:Y:S01]  /*1310*/  CS2R R26, SRZ ;  /* 0x00000000001a7805 */ /* 0x000fe2000001ff00 */
[----:B------:R-:W-:Y:S01]  /*1320*/  VOTEU.ALL UP0, P2 ;  /* 0x00000000003f7886 */ /* 0x000fe20001000000 */
[----:B------:R-:W-:Y:S01]  /*1330*/  UMOV UR6, 0x1 ;  /* 0x0000000100067882 */ /* 0x000fe20000000000 */
[----:B------:R-:W-:Y:S01]  /*1340*/  VOTEU.ALL UP1, P2 ;  /* 0x00000000003f7886 */ /* 0x000fe20001020000 */
[----:B------:R-:W-:-:S02]  /*1350*/  CS2R R28, SRZ ;  /* 0x00000000001c7805 */ /* 0x000fc4000001ff00 */
[----:B------:R-:W-:Y:S01]  /*1360*/  CS2R R30, SRZ ;  /* 0x00000000001e7805 */ /* 0x000fe2000001ff00 */
[----:B------:R-:W-:-:S04]  /*1370*/  @!UP0 UIADD3 UR8, -UR6, 0x100000, URZ ;  /* 0x0010000006088890 */ /* 0x000fc8000fffe13f */
[----:B------:R-:W-:Y:S02]  /*1380*/  @!UP0 USHF.L.U32 UR9, UR8, 0xb, URZ ;  /* 0x0000000b08098899 */ /* 0x000fe4000800063f */
[----:B------:R-:W-:Y:S01]  /*1390*/  @!UP0 USHF.L.U32 UR8, UR8, 0x1, URZ ;  /* 0x0000000108088899 */ /* 0x000fe2000800063f */
[----:B------:R-:W-:Y:S01]  /*13a0*/  CS2R R32, SRZ ;  /* 0x0000000000207805 */ /* 0x000fe2000001ff00 */
[----:B------:R-:W-:-:S04]  /*13b0*/  @!UP0 UIADD3 UR6, -UR6, 0x100000, URZ ;  /* 0x0010000006068890 */ /* 0x000fc8000fffe13f */
[----:B------:R-:W-:Y:S02]  /*13c0*/  @!UP0 USHF.L.U32 UR7, UR6, 0xb, URZ ;  /* 0x0000000b06078899 */ /* 0x000fe4000800063f */
[----:B------:R-:W-:Y:S01]  /*13d0*/  @!UP0 USHF.L.U32 UR6, UR6, 0x1, URZ ;  /* 0x0000000106068899 */ /* 0x000fe2000800063f */
[----:B------:R-:W-:Y:S01]  /*13e0*/  CS2R R34, SRZ ;  /* 0x0000000000227805 */ /* 0x000fe2000001ff00 */
[----:B------:R-:W-:Y:S01]  /*13f0*/  VOTEU.ALL UP0, P2 ;  /* 0x00000000003f7886 */ /* 0x000fe20001000000 */
[----:B------:R-:W-:Y:S02]  /*1400*/  CS2R R36, SRZ ;  /* 0x0000000000247805 */ /* 0x000fe4000001ff00 */
[----:B------:R-:W-:Y:S02]  /*1410*/  CS2R R38, SRZ ;  /* 0x0000000000267805 */ /* 0x000fe4000001ff00 */
[----:B------:R-:W-:Y:S02]  /*1420*/  CS2R R40, SRZ ;  /* 0x0000000000287805 */ /* 0x000fe4000001ff00 */
[----:B------:R-:W-:-:S02]  /*1430*/  CS2R R42, SRZ ;  /* 0x00000000002a7805 */ /* 0x000fc4000001ff00 */
[----:B------:R-:W-:Y:S02]  /*1440*/  CS2R R44, SRZ ;  /* 0x00000000002c7805 */ /* 0x000fe4000001ff00 */
[----:B------:R-:W-:Y:S02]  /*1450*/  CS2R R46, SRZ ;  /* 0x00000000002e7805 */ /* 0x000fe4000001ff00 */
[----:B------:R-:W-:Y:S02]  /*1460*/  CS2R R48, SRZ ;  /* 0x0000000000307805 */ /* 0x000fe4000001ff00 */
[----:B------:R-:W-:Y:S01]  /*1470*/  CS2R R50, SRZ ;  /* 0x0000000000327805 */ /* 0x000fe2000001ff00 */
[----:B------:R-:W2:Y:S02]  /*1480*/  FENCE.VIEW.ASYNC.S ;  /* 0x00000000000073c6 */ /* 0x000ea40000000000 */
[----:B--2---:R2:W4:Y:S02]  /*1490*/  @!UP0 SYNCS.EXCH.64 URZ, [UR16+0x18000], UR8 ;  /* 0x01800008103f85b2 */ /* 0x0045240008000100 */
[----:B----4-:R-:W-:Y:S01]  /*14a0*/  BAR.SYNC.DEFER_BLOCKING 0x0 ;  /* 0x0000000000007b1d */ /* 0x010fe20000010000 */
[----:B------:R-:W-:-:S02]  /*14b0*/  CS2R R52, SRZ ;  /* 0x0000000000347805 */ /* 0x000fc4000001ff00 */
[----:B------:R-:W-:-:S03]  /*14c0*/  CS2R R54, SRZ ;  /* 0x0000000000367805 */ /* 0x000fc6000001ff00 */
[----:B------:R2:W4:Y:S01]  /*14d0*/  @!UP1 SYNCS.EXCH.64 URZ, [UR16+0x18008], UR6 ;  /* 0x01800806103f95b2 */ /* 0x0005220008000100 */
[----:B------:R-:W-:Y:S05]  /*14e0*/  @!P1 BRA `(.L_x_47) ;  /* 0x0000000400909947 */ /* 0x000fea0003800000 */
[----:B------:R-:W-:Y:S02]  /*14f0*/  CS2R R24, SRZ ;  /* 0x0000000000187805 */ /* 0x000fe4000001ff00 */
[----:B------:R-:W-:Y:S02]  /*1500*/  CS2R R26, SRZ ;  /* 0x00000000001a7805 */ /* 0x000fe4000001ff00 */
[----:B------:R-:W-:Y:S02]  /*1510*/  CS2R R28, SRZ ;  /* 0x00000000001c7805 */ /* 0x000fe4000001ff00 */
[----:B------:R-:W-:Y:S02]  /*1520*/  CS2R R30, SRZ ;  /* 0x00000000001e7805 */ /* 0x000fe4000001ff00 */
[----:B------:R-:W-:Y:S02]  /*1530*/  CS2R R32, SRZ ;  /* 0x0000000000207805 */ /* 0x000fe4000001ff00 */
[----:B------:R-:W-:-:S02]  /*1540*/  CS2R R34, SRZ ;  /* 0x0000000000227805 */ /* 0x000fc4000001ff00 */
        /* <DEDUP_REMOVED lines=10> */
[----:B------:R-:W-:Y:S01]  /*15f0*/  UMOV UR5, URZ ;  /* 0x0000003f00057c82 */ /* 0x000fe20008000000 */
[----:B--2---:R-:W-:-:S05]  /*1600*/  UMOV UR6, URZ ;  /* 0x0000003f00067c82 */ /* 0x004fca0008000000 */
.L_x_49:
[----:B----4-:R-:W-:Y:S01]  /*1610*/  BAR.SYNC.DEFER_BLOCKING 0x0 ;  /* 0x0000000000007b1d */ /* 0x010fe20000010000 */
[----:B------:R-:W-:Y:S01]  /*1620*/  ULEA UR30, UR5, UR16, 0x3 ;  /* 0x00000010051e7291 */ /* 0x000fe2000f8e183f */
[----:B-1----:R-:W-:Y:S01]  /*1630*/  @!P2 IMAD.MOV.U32 R2, RZ, RZ, 0xc000 ;  /* 0x0000c000ff02a424 */ /* 0x002fe200078e00ff */
[----:B------:R-:W-:Y:S01]  /*1640*/  ELECT P0, URZ, PT ;  /* 0x00000000003f782f */ /* 0x000fe20003800000 */
[----:B------:R-:W-:-:S03]  /*1650*/  ULEA UR7, UR5, UR16, 0xe ;  /* 0x0000001005077291 */ /* 0x000fc6000f8e703f */
[----:B------:R-:W-:Y:S01]  /*1660*/  ISETP.LT.U32.AND P0, PT, R6, 0x40, P0 ;  /* 0x000000400600780c */ /* 0x000fe20000701070 */
[----:B------:R-:W-:Y:S02]  /*1670*/  ULOP3.LUT UR8, UR17, 0x1, URZ, 0xc0, !UPT ;  /* 0x0000000111087892 */ /* 0x000fe4000f8ec03f */
[----:B------:R-:W-:Y:S02]  /*1680*/  ULEA UR29, UR5, UR16, 0xf ;  /* 0x00000010051d7291 */ /* 0x000fe4000f8e783f */
[----:B------:R-:W-:Y:S02]  /*1690*/  UIADD3 UR28, UR7, 0x10000, URZ ;  /* 0x00010000071c7890 */ /* 0x000fe4000fffe03f */
[----:B------:R-:W-:Y:S02]  /*16a0*/  ULEA UR10, UR8, UR6, 0x6 ;  /* 0x00000006080a7291 */ /* 0x000fe4000f8e303f */
[----:B------:R-:W-:Y:S02]  /*16b0*/  ULEA UR24, UR8, UR29, 0xe ;  /* 0x0000001d08187291 */ /* 0x000fe4000f8e703f */
[----:B------:R-:W-:-:S02]  /*16c0*/  ULEA UR8, UR8, UR28, 0xd ;  /* 0x0000001c08087291 */ /* 0x000fc4000f8e683f */
[----:B------:R-:W-:Y:S01]  /*16d0*/  VOTEU.ANY UP0, P0 ;  /* 0x00000000003f7886 */ /* 0x000fe20000000100 */
[----:B------:R-:W-:Y:S01]  /*16e0*/  VOTEU.ANY UP2, P0 ;  /* 0x00000000003f7886 */ /* 0x000fe20000040100 */
[----:B------:R-:W-:Y:S01]  /*16f0*/  ELECT P1, URZ, PT ;  /* 0x00000000003f782f */ /* 0x000fe20003820000 */
[----:B------:R1:W-:Y:S02]  /*1700*/  @!P2 SYNCS.ARRIVE.TRANS64 RZ, [UR30+0x18000], R2 ;  /* 0x01800002ffffa9a7 */ /* 0x0003e4000800001e */
[----:B------:R-:W-:Y:S01]  /*1710*/  @UP0 UIADD3 UR9, UR30, 0x18000, URZ ;  /* 0x000180001e090890 */ /* 0x000fe2000fffe03f */
[----:B------:R-:W-:Y:S01]  /*1720*/  BAR.SYNC.DEFER_BLOCKING 0x0 ;  /* 0x0000000000007b1d */ /* 0x000fe20000010000 */
[----:B------:R-:W-:-:S05]  /*1730*/  ISETP.LT.U32.AND P1, PT, R6, 0x40, P1 ;  /* 0x000000400600780c */ /* 0x000fca0000f21070 */
[----:B------:R-:W-:Y:S01]  /*1740*/  @UP0 UMOV UR12, UR18 ;  /* 0x00000012000c0c82 */ /* 0x000fe20008000000 */
[----:B------:R-:W-:Y:S01]  /*1750*/  @UP0 UMOV UR13, UR19 ;  /* 0x00000013000d0c82 */ /* 0x000fe20008000000 */
[----:B------:R-:W-:Y:S01]  /*1760*/  UMOV UR26, UR10 ;  /* 0x0000000a001a7c82 */ /* 0x000fe20008000000 */
[----:B-1----:R-:W-:-:S05]  /*1770*/  IMAD.U32 R2, RZ, RZ, UR4 ;  /* 0x00000004ff027e24 */ /* 0x002fca000f8e00ff */
[----:B------:R-:W-:Y:S01]  /*1780*/  VOTEU.ANY UP1, P1 ;  /* 0x00000000003f7886 */ /* 0x000fe20000820100 */
[----:B------:R-:W-:Y:S01]  /*1790*/  VOTEU.ANY UP3, P1 ;  /* 0x00000000003f7886 */ /* 0x000fe20000860100 */
[----:B------:R-:W-:-:S03]  /*17a0*/  SHF.L.U32 R2, R2, 0x1f, RZ ;  /* 0x0000001f02027819 */ /* 0x000fc600000006ff */
[----:B------:R-:W-:Y:S01]  /*17b0*/  @UP1 UIADD3 UR25, UR30, 0x18000, URZ ;  /* 0x000180001e191890 */ /* 0x000fe2000fffe03f */
[----:B------:R-:W-:Y:S01]  /*17c0*/  @UP1 UMOV UR14, UR20 ;  /* 0x00000014000e1c82 */ /* 0x000fe20008000000 */
[----:B------:R-:W-:Y:S01]  /*17d0*/  @UP1 UMOV UR15, UR21 ;  /* 0x00000015000f1c82 */ /* 0x000fe20008000000 */
[----:B------:R1:W-:Y:S01]  /*17e0*/  @UP2 UTMALDG.2D [UR8], [UR12] ;  /* 0x000000080c0025b4 */ /* 0x0003e20008008000 */
[----:B------:R2:W-:Y:S06]  /*17f0*/  MEMBAR.ALL.CTA ;  /* 0x0000000000007992 */ /* 0x0005ec0000008000 */
[----:B--2---:R-:W2:Y:S02]  /*1800*/  FENCE.VIEW.ASYNC.S ;  /* 0x00000000000073c6 */ /* 0x004ea40000000000 */
[----:B--2---:R-:W-:Y:S06]  /*1810*/  BAR.SYNC.DEFER_BLOCKING 0x0 ;  /* 0x0000000000007b1d */ /* 0x004fec0000010000 */
[----:B------:R1:W-:Y:S02]  /*1820*/  @UP3 UTMALDG.2D [UR24], [UR14] ;  /* 0x000000180e0035b4 */ /* 0x0003e40008008000 */
[----:B------:R-:W-:Y:S06]  /*1830*/  BAR.SYNC.DEFER_BLOCKING 0x0 ;  /* 0x0000000000007b1d */ /* 0x000fec0000010000 */
[----:B------:R-:W2:Y:S02]  /*1840*/  SYNCS.PHASECHK.TRANS64.TRYWAIT P0, [UR30+0x18000], R2 ;  /* 0x01800002ff0075a7 */ /* 0x000ea4000800015e */
[----:B-12---:R-:W-:Y:S05]  /*1850*/  @!P0 BRA `(.L_x_48) ;  /* 0x00000004009c8947 */ /* 0x006fea0003800000 */
.L_x_50:
[----:B------:R-:W-:Y:S01]  /*1860*/  USHF.L.U32 UR7, UR17, 0x7, URZ ;  /* 0x0000000711077899 */ /* 0x000fe2000800063f */
[----:B------:R-:W-:Y:S02]  /*1870*/  WARPGROUP.DEPBAR.LE gsb0, 0x0 ;  /* 0x00008000000079c5 */ /* 0x000fe40000010000 */
[----:B------:R-:W-:Y:S01]  /*1880*/  USHF.R.U32.HI UR12, URZ, 0x4, UR28 ;  /* 0x000000043f0c7899 */ /* 0x000fe2000801161c */
[----:B------:R-:W-:Y:S01]  /*1890*/  WARPGROUP.ARRIVE ;  /* 0x00000000000079c5 */ /* 0x000fe20000000000 */
[----:B------:R-:W-:Y:S01]  /*18a0*/  ULOP3.LUT UR7, UR7, 0x200, URZ, 0xc0, !UPT ;  /* 0x0000020007077892 */ /* 0x000fe2000f8ec03f */
[----:B------:R-:W1:Y:S01]  /*18b0*/  LDC R2, c[0x0][0x230] ;  /* 0x00008c00ff027b82 */ /* 0x000e620000000800 */
[----:B------:R-:W-:Y:S02]  /*18c0*/  USGXT.U32 UR12, UR12, 0xe ;  /* 0x0000000e0c0c789a */ /* 0x000fe40008000000 */
[----:B------:R-:W-:Y:S01]  /*18d0*/  ULEA.HI UR7, UR29, UR7, URZ, 0x1c ;  /* 0x000000071d077291 */ /* 0x000fe2000f8fe03f */
[----:B------:R-:W-:Y:S01]  /*18e0*/  UMOV UR13, 0x40000040 ;  /* 0x40000040000d7882 */ /* 0x000fe20000000000 */
[----:B------:R-:W-:-:S02]  /*18f0*/  UMOV UR15, 0x40000040 ;  /* 0x40000040000f7882 */ /* 0x000fc40000000000 */
[----:B------:R-:W-:Y:S01]  /*1900*/  ULOP3.LUT UR14, UR7, 0x3fff, URZ, 0xc0, !UPT ;  /* 0x00003fff070e7892 */ /* 0x000fe2000f8ec03f */
[----:B------:R-:W-:Y:S02]  /*1910*/  UMOV UR8, URZ ;  /* 0x0000003f00087c82 */ /* 0x000fe40008000000 */
[----:B------:R-:W-:Y:S01]  /*1920*/  UMOV UR7, URZ ;  /* 0x0000003f00077c82 */ /* 0x000fe20008000000 */
[----:B------:R-:W-:Y:S02]  /*1930*/  UIADD3 UR6, UR6, 0x80, URZ ;  /* 0x0000008006067890 */ /* 0x000fe4000fffe03f */
[----:B------:R-:W-:-:S03]  /*1940*/  UIADD3 UR5, UR5, 0x1, URZ ;  /* 0x0000000105057890 */ /* 0x000fc6000fffe03f */
[----:B------:R-:W-:Y:S01]  /*1950*/  HGMMA.64x64x16.F32 R24, gdesc[UR12], R24 ;  /* 0x00e000000c1879f0 */ /* 0x000fe20008700818 */
[----:B------:R-:W-:Y:S02]  /*1960*/  UIADD3 UR12, UP0, UR12, 0x2, URZ ;  /* 0x000000020c0c7890 */ /* 0x000fe4000ff1e03f */
[----:B------:R-:W-:Y:S02]  /*1970*/  UIADD3 UR14, UP1, UR14, 0x2, URZ ;  /* 0x000000020e0e7890 */ /* 0x000fe4000ff3e03f */
[----:B------:R-:W-:Y:S02]  /*1980*/  UIADD3.X UR13, UR7, 0x40000040, URZ, UP0, !UPT ;  /* 0x40000040070d7890 */ /* 0x000fe400087fe43f */
[----:B------:R-:W-:Y:S01]  /*1990*/  UIADD3.X UR15, UR8, 0x40000040, URZ, UP1, !UPT ;  /* 0x40000040080f7890 */ /* 0x000fe20008ffe43f */
[----:B-1----:R-:W-:Y:S01]  /*19a0*/  ISETP.LE.AND P0, PT, R2, UR6, PT ;  /* 0x0000000602007c0c */ /* 0x002fe2000bf03270 */
[----:B------:R-:W-:Y:S02]  /*19b0*/  UIADD3.64 UR28, UR12, 0x2, URZ ;  /* 0x000000020c1c7897 */ /* 0x000fe4000fffe03f */
[----:B------:R-:W-:-:S02]  /*19c0*/  UIADD3.64 UR30, UR14, 0x2, URZ ;  /* 0x000000020e1e7897 */ /* 0x000fc4000fffe03f */
[----:B------:R-:W-:-:S04]  /*19d0*/  UISETP.NE.U32.AND UP0, UPT, UR5, 0x2, UPT ;  /* 0x000000020500788c */ /* 0x000fc8000bf05070 */
[----:B------:R-:W-:Y:S02]  /*19e0*/  USEL UR7, URZ, 0x1, UP0 ;  /* 0x000000013f077887 */ /* 0x000fe40008000000 */
[----:B------:R-:W-:Y:S02]  /*19f0*/  USEL UR5, UR5, URZ, UP0 ;  /* 0x0000003f05057287 */ /* 0x000fe40008000000 */
[----:B------:R-:W-:Y:S01]  /*1a00*/  ULOP3.LUT UR4, UR4, UR7, URZ, 0x3c, !UPT ;  /* 0x0000000704047292 */ /* 0x000fe2000f8e3c3f */
[----:B------:R-:W-:Y:S04]  /*1a10*/  HGMMA.64x64x16.F32 R24, gdesc[UR12], R24 ;  /* 0x00e000000c1879f0 */ /* 0x000fe80008700818 */
[----:B------:R-:W-:Y:S01]  /*1a20*/  HGMMA.64x64x16.F32 R24, gdesc[UR28], R24 ;  /* 0x00e000001c1879f0 */ /* 0x000fe20008700818 */
[----:B------:R-:W-:-:S02]  /*1a30*/  UIADD3.64 UR28, UR12, 0x4, URZ ;  /* 0x000000040c1c7897 */ /* 0x000fc4000fffe03f */
[----:B------:R-:W-:-:S09]  /*1a40*/  UIADD3.64 UR30, UR14, 0x4, URZ ;  /* 0x000000040e1e7897 */ /* 0x000fd2000fffe03f */
[----:B------:R-:W-:Y:S01]  /*1a50*/  HGMMA.64x64x16.F32 R24, gdesc[UR28], R24 ;  /* 0x00e000001c1879f0 */ /* 0x000fe20008700818 */
[----:B------:R-:W-:Y:S02]  /*1a60*/  UIADD3.64 UR28, UR12, 0x1fe, URZ ;  /* 0x000001fe0c1c7897 */ /* 0x000fe4000fffe03f */
[----:B------:R-:W-:-:S09]  /*1a70*/  UIADD3.64 UR30, UR14, 0x3fe, URZ ;  /* 0x000003fe0e1e7897 */ /* 0x000fd2000fffe03f */
[----:B------:R-:W-:Y:S01]  /*1a80*/  HGMMA.64x64x16.F32 R24, gdesc[UR28], R24 ;  /* 0x00e000001c1879f0 */ /* 0x000fe20008700818 */
[----:B------:R-:W-:Y:S02]  /*1a90*/  UIADD3.64 UR28, UR12, 0x200, URZ ;  /* 0x000002000c1c7897 */ /* 0x000fe4000fffe03f */
[----:B------:R-:W-:-:S09]  /*1aa0*/  UIADD3.64 UR30, UR14, 0x400, URZ ;  /* 0x000004000e1e7897 */ /* 0x000fd2000fffe03f */
[----:B------:R-:W-:Y:S01]  /*1ab0*/  HGMMA.64x64x16.F32 R24, gdesc[UR28], R24 ;  /* 0x00e000001c1879f0 */ /* 0x000fe20008700818 */
[----:B------:R-:W-:Y:S02]  /*1ac0*/  UIADD3.64 UR28, UR12, 0x202, URZ ;  /* 0x000002020c1c7897 */ /* 0x000fe4000fffe03f */
[----:B------:R-:W-:Y:S02]  /*1ad0*/  UIADD3.64 UR30, UR14, 0x402, URZ ;  /* 0x000004020e1e7897 */ /* 0x000fe4000fffe03f */
[----:B------:R-:W-:Y:S02]  /*1ae0*/  UIADD3.64 UR12, UR12, 0x204, URZ ;  /* 0x000002040c0c7897 */ /* 0x000fe4000fffe03f */
[----:B------:R-:W-:-:S05]  /*1af0*/  UIADD3.64 UR14, UR14, 0x404, URZ ;  /* 0x000004040e0e7897 */ /* 0x000fca000fffe03f */
[----:B------:R-:W-:Y:S04]  /*1b00*/  HGMMA.64x64x16.F32 R24, gdesc[UR28], R24 ;  /* 0x00e000001c1879f0 */ /* 0x000fe80008700818 */
[----:B------:R-:W-:Y:S01]  /*1b10*/  HGMMA.64x64x16.F32 R24, gdesc[UR12], R24, gsb0 ;  /* 0x00e000000c1879f0 */ /* 0x000fe20008000818 */
[----:B------:R-:W-:Y:S05]  /*1b20*/  @!P0 BRA `(.L_x_49) ;  /* 0xfffffff800b88947 */ /* 0x000fea000383ffff */
.L_x_47:
[----:B------:R-:W-:Y:S02]  /*1b30*/  WARPGROUP.DEPBAR.LE gsb0, 0x0 ;  /* 0x00008000000079c5 */ /* 0x000fe40000010000 */
[----:B----4-:R-:W-:Y:S01]  /*1b40*/  BAR.SYNC.DEFER_BLOCKING 0x0 ;  /* 0x0000000000007b1d */ /* 0x010fe20000010000 */
[C---:B-1----:R-:W-:Y:S01]  /*1b50*/  IMAD.SHL.U32 R2, R0.reuse, 0x80, RZ ;  /* 0x0000008000027824 */ /* 0x042fe200078e00ff */
[----:B------:R-:W-:Y:S01]  /*1b60*/  F2FP.F16.F32.PACK_AB R24, R25, R24 ;  /* 0x000000181918723e */ /* 0x000fe200000000ff */
[----:B------:R-:W-:Y:S01]  /*1b70*/  IMAD.SHL.U32 R3, R0, 0x40, RZ ;  /* 0x0000004000037824 */ /* 0x000fe200078e00ff */
[----:B------:R-:W-:Y:S02]  /*1b80*/  F2FP.F16.F32.PACK_AB R25, R27, R26 ;  /* 0x0000001a1b19723e */ /* 0x000fe400000000ff */
[----:B------:R-:W-:Y:S02]  /*1b90*/  ELECT P0, URZ, PT ;  /* 0x00000000003f782f */ /* 0x000fe40003800000 */
[----:B------:R-:W-:Y:S01]  /*1ba0*/  LOP3.LUT R2, R2, 0x780, RZ, 0xc0, !PT ;  /* 0x0000078002027812 */ /* 0x000fe200078ec0ff */
[----:B--2---:R-:W-:Y:S01]  /*1bb0*/  ULOP3.LUT UR8, UR17, 0x1, URZ, 0xc0, !UPT ;  /* 0x0000000111087892 */ /* 0x004fe2000f8ec03f */
[----:B------:R-:W-:Y:S01]  /*1bc0*/  F2FP.F16.F32.PACK_AB R32, R33, R32 ;  /* 0x000000202120723e */ /* 0x000fe200000000ff */
[----:B------:R-:W-:Y:S01]  /*1bd0*/  UMOV UR10, UR11 ;  /* 0x0000000b000a7c82 */ /* 0x000fe20008000000 */
[----:B---3--:R-:W-:Y:S01]  /*1be0*/  LOP3.LUT R4, R2, 0x3800, R3, 0xf8, !PT ;  /* 0x0000380002047812 */ /* 0x008fe200078ef803 */
[----:B------:R-:W-:Y:S01]  /*1bf0*/  IMAD.SHL.U32 R2, R0, 0x10, RZ ;  /* 0x0000001000027824 */ /* 0x000fe200078e00ff */
[----:B------:R-:W-:Y:S01]  /*1c00*/  F2FP.F16.F32.PACK_AB R26, R29, R28 ;  /* 0x0000001c1d1a723e */ /* 0x000fe200000000ff */
[----:B------:R-:W-:Y:S01]  /*1c10*/  ULEA UR9, UR8, UR27, 0x6 ;  /* 0x0000001b08097291 */ /* 0x000fe2000f8e303f */
[----:B------:R-:W-:Y:S01]  /*1c20*/  F2FP.F16.F32.PACK_AB R27, R31, R30 ;  /* 0x0000001e1f1b723e */ /* 0x000fe200000000ff */
[----:B------:R-:W-:Y:S01]  /*1c30*/  ULEA UR8, UR8, UR16, 0xd ;  /* 0x0000001008087291 */ /* 0x000fe2000f8e683f */
[----:B------:R-:W-:-:S02]  /*1c40*/  LOP3.LUT R3, R2, 0x70, RZ, 0xc0, !PT ;  /* 0x0000007002037812 */ /* 0x000fc400078ec0ff */
[----:B------:R-:W-:Y:S02]  /*1c50*/  F2FP.F16.F32.PACK_AB R33, R35, R34 ;  /* 0x000000222321723e */ /* 0x000fe400000000ff */
[----:B------:R-:W-:Y:S02]  /*1c60*/  LOP3.LUT R3, R3, 0x10, R0, 0x78, !PT ;  /* 0x0000001003037812 */ /* 0x000fe400078e7800 */
[----:B------:R-:W-:Y:S01]  /*1c70*/  F2FP.F16.F32.PACK_AB R40, R41, R40 ;  /* 0x000000282928723e */ /* 0x000fe200000000ff */
[----:B------:R-:W1:Y:S02]  /*1c80*/  @!P2 SYNCS.CCTL.IV [UR16+0x18000] ;  /* 0x01800000ff00a9b1 */ /* 0x000e640008000010 */
[----:B-1----:R-:W-:Y:S01]  /*1c90*/  BAR.SYNC.DEFER_BLOCKING 0x0 ;  /* 0x0000000000007b1d */ /* 0x002fe20000010000 */
[----:B------:R-:W-:Y:S02]  /*1ca0*/  LOP3.LUT R3, R4, R3, RZ, 0xfc, !PT ;  /* 0x0000000304037212 */ /* 0x000fe400078efcff */
[----:B------:R-:W-:-:S02]  /*1cb0*/  F2FP.F16.F32.PACK_AB R34, R37, R36 ;  /* 0x000000242522723e */ /* 0x000fc400000000ff */
[C---:B------:R-:W-:Y:S01]  /*1cc0*/  LOP3.LUT R2, R3.reuse, 0x20, RZ, 0x3c, !PT ;  /* 0x0000002003027812 */ /* 0x040fe200078e3cff */
[C---:B------:R-:W-:Y:S01]  /*1cd0*/  VIADD R0, R3.reuse, UR16 ;  /* 0x0000001003007c36 */ /* 0x040fe20008000000 */
[C---:B------:R-:W-:Y:S02]  /*1ce0*/  LOP3.LUT R4, R3.reuse, 0x40, RZ, 0x3c, !PT ;  /* 0x0000004003047812 */ /* 0x040fe400078e3cff */
[----:B------:R-:W-:Y:S01]  /*1cf0*/  LOP3.LUT R3, R3, 0x60, RZ, 0x3c, !PT ;  /* 0x0000006003037812 */ /* 0x000fe200078e3cff */
[----:B------:R-:W-:Y:S01]  /*1d00*/  VIADD R2, R2, UR16 ;  /* 0x0000001002027c36 */ /* 0x000fe20008000000 */
[----:B------:R-:W-:Y:S01]  /*1d10*/  F2FP.F16.F32.PACK_AB R35, R39, R38 ;  /* 0x000000262723723e */ /* 0x000fe200000000ff */
[----:B------:R-:W-:Y:S01]  /*1d20*/  VIADD R4, R4, UR16 ;  /* 0x0000001004047c36 */ /* 0x000fe20008000000 */
[----:B------:R-:W-:Y:S01]  /*1d30*/  F2FP.F16.F32.PACK_AB R41, R43, R42 ;  /* 0x0000002a2b29723e */ /* 0x000fe200000000ff */
[----:B------:R-:W-:Y:S01]  /*1d40*/  VIADD R3, R3, UR16 ;  /* 0x0000001003037c36 */ /* 0x000fe20008000000 */
[----:B------:R-:W-:-:S02]  /*1d50*/  F2FP.F16.F32.PACK_AB R48, R49, R48 ;  /* 0x000000303130723e */ /* 0x000fc400000000ff */
[----:B------:R-:W-:Y:S02]  /*1d60*/  F2FP.F16.F32.PACK_AB R42, R45, R44 ;  /* 0x0000002c2d2a723e */ /* 0x000fe400000000ff */
[----:B------:R-:W-:Y:S02]  /*1d70*/  F2FP.F16.F32.PACK_AB R43, R47, R46 ;  /* 0x0000002e2f2b723e */ /* 0x000fe400000000ff */
[----:B------:R-:W-:Y:S02]  /*1d80*/  F2FP.F16.F32.PACK_AB R49, R51, R50 ;  /* 0x000000323331723e */ /* 0x000fe400000000ff */
[----:B------:R-:W-:Y:S01]  /*1d90*/  F2FP.F16.F32.PACK_AB R50, R53, R52 ;  /* 0x000000343532723e */ /* 0x000fe200000000ff */
[----:B------:R-:W1:Y:S01]  /*1da0*/  @!P2 SYNCS.CCTL.IV [UR16+0x18008] ;  /* 0x01800800ff00a9b1 */ /* 0x000e620008000010 */
[----:B------:R-:W-:Y:S01]  /*1db0*/  F2FP.F16.F32.PACK_AB R51, R55, R54 ;  /* 0x000000363733723e */ /* 0x000fe200000000ff */
[----:B-1----:R-:W-:Y:S01]  /*1dc0*/  STSM.16.M88.4 [R0], R24 ;  /* 0x0000001800007844 */ /* 0x002fe20000000200 */
[----:B------:R-:W-:-:S03]  /*1dd0*/  ISETP.LT.U32.AND P0, PT, R6, 0x40, P0 ;  /* 0x000000400600780c */ /* 0x000fc60000701070 */
[----:B------:R-:W-:Y:S04]  /*1de0*/  STSM.16.M88.4 [R2], R32 ;  /* 0x0000002002007844 */ /* 0x000fe80000000200 */
[----:B------:R-:W-:Y:S04]  /*1df0*/  STSM.16.M88.4 [R4], R40 ;  /* 0x0000002804007844 */ /* 0x000fe80000000200 */
[----:B------:R-:W-:Y:S02]  /*1e00*/  STSM.16.M88.4 [R3], R48 ;  /* 0x0000003003007844 */ /* 0x000fe40000000200 */
[----:B------:R-:W-:Y:S01]  /*1e10*/  VOTEU.ANY UP0, P0 ;  /* 0x00000000003f7886 */ /* 0x000fe20000000100 */
[----:B------:R-:W-:Y:S01]  /*1e20*/  VOTEU.ANY UP1, P0 ;  /* 0x00000000003f7886 */ /* 0x000fe20000020100 */
[----:B------:R1:W-:Y:S06]  /*1e30*/  MEMBAR.ALL.CTA ;  /* 0x0000000000007992 */ /* 0x0003ec0000008000 */
[----:B-1----:R-:W1:Y:S01]  /*1e40*/  FENCE.VIEW.ASYNC.S ;  /* 0x00000000000073c6 */ /* 0x002e620000000000 */
[----:B------:R-:W-:Y:S01]  /*1e50*/  @UP0 UMOV UR6, UR22 ;  /* 0x0000001600060c82 */ /* 0x000fe20008000000 */
[----:B------:R-:W-:Y:S01]  /*1e60*/  @UP0 UMOV UR7, UR23 ;  /* 0x0000001700070c82 */ /* 0x000fe20008000000 */
[----:B-1----:R-:W-:Y:S06]  /*1e70*/  BAR.SYNC.DEFER_BLOCKING 0x0 ;  /* 0x0000000000007b1d */ /* 0x002fec0000010000 */
[----:B------:R1:W-:Y:S01]  /*1e80*/  @UP1 UTMASTG.2D [UR8], [UR6] ;  /* 0x00000008060013b5 */ /* 0x0003e20008008000 */
[----:B------:R0:W-:Y:S01]  /*1e90*/  UTMACMDFLUSH ;  /* 0x00000000000079b7 */ /* 0x0001e20000000000 */
[----:B------:R-:W-:-:S04]  /*1ea0*/  DEPBAR.LE SB0, 0x0 ;  /* 0x000080000000791a */ /* 0x000fc80000000000 */
[----:B------:R-:W-:Y:S06]  /*1eb0*/  BAR.SYNC.DEFER_BLOCKING 0x0 ;  /* 0x0000000000007b1d */ /* 0x000fec0000010000 */
[----:B-1----:R-:W-:Y:S05]  /*1ec0*/  EXIT ;  /* 0x000000000000794d */ /* 0x002fea0003800000 */
.L_x_48:
[----:B------:R-:W1:Y:S02]  /*1ed0*/  SYNCS.PHASECHK.TRANS64.TRYWAIT P0, [UR30+0x18000], R2 ;  /* 0x01800002ff0075a7 */ /* 0x000e64000800015e */
[----:B-1----:R-:W-:Y:S05]  /*1ee0*/  @!P0 BRA `(.L_x_48) ;  /* 0xfffffffc00f88947 */ /* 0x002fea000383ffff */
[----:B------:R-:W-:Y:S05]  /*1ef0*/  BRA `(.L_x_50) ;  /* 0xfffffff800587947 */ /* 0x000fea000383ffff */
.L_x_51:
[----:B------:R-:W-:-:S00]  /*1f00*/  BRA `(.L_x_51) ;  /* 0xfffffffc00fc7947 */ /* 0x000fc0000383ffff */
[----:B------:R-:W-:-:S00]  /*1f10*/  NOP ;  /* 0x0000000000007918 */ /* 0x000fc00000000000 */
        /* <DEDUP_REMOVED lines=14> */
.L_x_52:


//--------------------- .nv.shared.gluon_wgmma    --------------------------
	.section	.nv.shared.gluon_wgmma,"aw",@nobits
	.sectionflags	@""
	.align	16
	.zero		1024


//--------------------- .nv.shared.reserved.0     --------------------------
	.section	.nv.shared.reserved.0,"aw",@nobits
	.weak		__nv_reservedSMEM_offset_0_alias
	.size		__nv_reservedSMEM_offset_0_alias, 0, 0
	.other		__nv_reservedSMEM_offset_0_alias,@"STO_CUDA_RESERVED_SHARED STV_DEFAULT"
__nv_reservedSMEM_offset_0_alias:
	.zero		0


//--------------------- .nv.constant0.gluon_wgmma --------------------------
	.section	.nv.constant0.gluon_wgmma,"a",@progbits
	.sectionflags	@""
	.align	4
.nv.constant0.gluon_wgmma:
	.zero		608


//--------------------- SYMBOLS --------------------------

	.type		.nv.reservedSmem.offset0,@object
	.size		.nv.reservedSmem.offset0,0x4
